// auto-generated by cutlass_sweep.gemm — config: {"arch": "sm_100", "cluster_m": 1, "cluster_n": 1, "dtype": "e5m2", "dtype_b": "e5m2", "layout": "nt", "stages": 0, "tile_k": 32, "tile_m": 64, "tile_n": 128}
#include "cutlass/cutlass.h"
#include "cutlass/gemm/collective/collective_builder.hpp"
#include "cutlass/gemm/device/gemm_universal_adapter.h"
#include "cutlass/gemm/kernel/gemm_universal.hpp"
#include "cutlass/epilogue/collective/collective_builder.hpp"

using ElemA = cutlass::float_e5m2_t;
using ElemB = cutlass::float_e5m2_t;
using ElemCD = cutlass::float_e5m2_t;
using Acc  = float;
using TileShape    = cute::Shape<cute::_64, cute::_128, cute::_32>;
using ClusterShape = cute::Shape<cute::_1, cute::_1, cute::_1>;

using CollectiveEpilogue = typename cutlass::epilogue::collective::CollectiveBuilder<
    cutlass::arch::Sm100, cutlass::arch::OpClassTensorOp,
    TileShape, ClusterShape,
    cutlass::epilogue::collective::EpilogueTileAuto,
    Acc, Acc,
    ElemCD, cutlass::layout::RowMajor, 128 / cutlass::sizeof_bits<ElemCD>::value,
    ElemCD, cutlass::layout::RowMajor, 128 / cutlass::sizeof_bits<ElemCD>::value,
    cutlass::epilogue::collective::EpilogueScheduleAuto
  >::CollectiveOp;

using CollectiveMainloop = typename cutlass::gemm::collective::CollectiveBuilder<
    cutlass::arch::Sm100, cutlass::arch::OpClassTensorOp,
    ElemA, cutlass::layout::RowMajor, 128 / cutlass::sizeof_bits<ElemA>::value,
    ElemB, cutlass::layout::ColumnMajor, 128 / cutlass::sizeof_bits<ElemB>::value,
    Acc,
    TileShape, ClusterShape,
    cutlass::gemm::collective::StageCountAutoCarveout<static_cast<int>(sizeof(typename CollectiveEpilogue::SharedStorage))>,
    cutlass::gemm::collective::KernelScheduleAuto
  >::CollectiveOp;

using GemmKernel = cutlass::gemm::kernel::GemmUniversal<
    cute::Shape<int,int,int,int>,
    CollectiveMainloop,
    CollectiveEpilogue
>;
using Gemm = cutlass::gemm::device::GemmUniversalAdapter<GemmKernel>;

// Force the device kernel symbol into the cubin without needing a host main.
auto* _anchor = &cutlass::device_kernel<GemmKernel>;


// ===== COMPILED SASS (sm_100a) =====

	.target	sm_100a

	.elftype	@"ET_EXEC"


//--------------------- .note.nv.tkinfo           --------------------------
	.section	.note.nv.tkinfo,"",@"SHT_NOTE"
	.sectionflags	@"SHF_NOTE_NV_TKINFO"
	.tkinfo
        /*0018*/ 	.word	0x00000002
        /*0030*/ 	.string	""
        /*0030*/ 	.string	"ptxas"
        /*0030*/ 	.string	"Cuda compilation tools, release 13.0, V13.0.88"
        /*0030*/ 	.string	"Build cuda_13.0.r13.0/compiler.36424714_0"
        /*0030*/ 	.string	"-arch sm_100a -m 64 "



//--------------------- .note.nv.cuinfo           --------------------------
	.section	.note.nv.cuinfo,"",@"SHT_NOTE"
	.sectionflags	@"SHF_NOTE_NV_CUINFO"
        /*0018*/ 	.short	0x0002
        /*001a*/ 	.short	0x0064
        /*001c*/ 	.short	0x0082
	.zero		2


//--------------------- .nv.info                  --------------------------
	.section	.nv.info,"",@"SHT_CUDA_INFO"
	.align	4


	//----- nvinfo : EIATTR_REGCOUNT
	.align		4
        /*0000*/ 	.byte	0x04, 0x2f
        /*0002*/ 	.short	(.L_19 - .L_18)
	.align		4
.L_18:
        /*0004*/ 	.word	index@(_ZN7cutlass13device_kernelINS_4gemm6kernel13GemmUniversalIN4cute5tupleIJiiiiEEENS1_10collective13CollectiveMmaINS1_35MainloopSm100TmaUmmaWarpSpecializedILi34ELi2ELi4ENS5_IJNS4_1CILi1EEESB_SB_EEEEENS5_IJNSA_ILi64EEENSA_ILi128EEENSA_ILi32EEEEEENS_12float_e5m2_tENS5_IJlSB_lEEESI_SJ_NS4_8TiledMMAINS4_8MMA_AtomIJNS4_10MMA_TraitsINS4_19SM100_MMA_F8F6F4_SSEJSI_SI_fSE_SF_NS4_17integral_constantINS4_4UMMA5MajorELSQ_0EEESR_NSO_INSP_7ScaleInELSS_0EEEST_EEEEEENS4_6LayoutISC_NS5_IJNSA_ILi0EEESX_SX_EEEEENS5_IJNS4_10UnderscoreES10_S10_EEEEENS4_13SM90_TMA_LOADENS4_14ComposedLayoutINS4_7SwizzleILi1ELi4ELi3EEENS4_18smem_ptr_flag_bitsILi8EEENSW_INS5_IJNSA_ILi8EEESG_EEENS5_IJSG_SB_EEEEEEEvNS4_8identityES13_S1D_vS1E_EENS_8epilogue10collective18CollectiveEpilogueINS1G_23Sm100TmaWarpSpecializedILi2ELi2ELi32ELb0ELb0EEEJSH_NS5_IJNSW_ISE_SB_EES1L_EEESI_SJ_SI_SJ_NS1G_6fusion15FusionCallbacksIS1K_NS1N_17LinearCombinationISI_fSI_fLNS_15FloatRoundStyleE2EEESH_S1M_JEEENS4_5SM1004TMEM4LOAD26SM100_TMEM_LOAD_16dp32b32xES13_NS14_INS15_ILi2ELi4ELi3EEES18_NSW_INS5_IJS19_SE_EEENS5_IJSE_SB_EEEEEEENS4_39AutoVectorizingCopyWithAssumedAlignmentILi128EEENS4_14SM90_TMA_STOREES21_S23_S23_EEEvvEEEEvNT_6ParamsE)
        /*0008*/ 	.word	0x00000080


	//----- nvinfo : EIATTR_FRAME_SIZE
	.align		4
.L_19:
        /*000c*/ 	.byte	0x04, 0x11
        /*000e*/ 	.short	(.L_21 - .L_20)
	.align		4
.L_20:
        /*0010*/ 	.word	index@($__internal_2_$__cuda_sm10x_tcgen05_guardrail_trap_unallocated_columns_being_dealloced)
        /*0014*/ 	.word	0x00000000


	//----- nvinfo : EIATTR_FRAME_SIZE
	.align		4
.L_21:
        /*0018*/ 	.byte	0x04, 0x11
        /*001a*/ 	.short	(.L_23 - .L_22)
	.align		4
.L_22:
        /*001c*/ 	.word	index@($__internal_1_$__cuda_sm10x_tcgen05_guardrail_trap_phase_invalid_during_alloc)
        /*0020*/ 	.word	0x00000000


	//----- nvinfo : EIATTR_FRAME_SIZE
	.align		4
.L_23:
        /*0024*/ 	.byte	0x04, 0x11
        /*0026*/ 	.short	(.L_25 - .L_24)
	.align		4
.L_24:
        /*0028*/ 	.word	index@($__internal_0_$__cuda_sm10x_tcgen05_guardrail_trap_col_being_dealloced_not_returned_by_alloc)
        /*002c*/ 	.word	0x00000000


	//----- nvinfo : EIATTR_FRAME_SIZE
	.align		4
.L_25:
        /*0030*/ 	.byte	0x04, 0x11
        /*0032*/ 	.short	(.L_27 - .L_26)
	.align		4
.L_26:
        /*0034*/ 	.word	index@(_ZN7cutlass13device_kernelINS_4gemm6kernel13GemmUniversalIN4cute5tupleIJiiiiEEENS1_10collective13CollectiveMmaINS1_35MainloopSm100TmaUmmaWarpSpecializedILi34ELi2ELi4ENS5_IJNS4_1CILi1EEESB_SB_EEEEENS5_IJNSA_ILi64EEENSA_ILi128EEENSA_ILi32EEEEEENS_12float_e5m2_tENS5_IJlSB_lEEESI_SJ_NS4_8TiledMMAINS4_8MMA_AtomIJNS4_10MMA_TraitsINS4_19SM100_MMA_F8F6F4_SSEJSI_SI_fSE_SF_NS4_17integral_constantINS4_4UMMA5MajorELSQ_0EEESR_NSO_INSP_7ScaleInELSS_0EEEST_EEEEEENS4_6LayoutISC_NS5_IJNSA_ILi0EEESX_SX_EEEEENS5_IJNS4_10UnderscoreES10_S10_EEEEENS4_13SM90_TMA_LOADENS4_14ComposedLayoutINS4_7SwizzleILi1ELi4ELi3EEENS4_18smem_ptr_flag_bitsILi8EEENSW_INS5_IJNSA_ILi8EEESG_EEENS5_IJSG_SB_EEEEEEEvNS4_8identityES13_S1D_vS1E_EENS_8epilogue10collective18CollectiveEpilogueINS1G_23Sm100TmaWarpSpecializedILi2ELi2ELi32ELb0ELb0EEEJSH_NS5_IJNSW_ISE_SB_EES1L_EEESI_SJ_SI_SJ_NS1G_6fusion15FusionCallbacksIS1K_NS1N_17LinearCombinationISI_fSI_fLNS_15FloatRoundStyleE2EEESH_S1M_JEEENS4_5SM1004TMEM4LOAD26SM100_TMEM_LOAD_16dp32b32xES13_NS14_INS15_ILi2ELi4ELi3EEES18_NSW_INS5_IJS19_SE_EEENS5_IJSE_SB_EEEEEEENS4_39AutoVectorizingCopyWithAssumedAlignmentILi128EEENS4_14SM90_TMA_STOREES21_S23_S23_EEEvvEEEEvNT_6ParamsE)
        /*0038*/ 	.word	0x00000000


	//----- nvinfo : EIATTR_MIN_STACK_SIZE
	.align		4
.L_27:
        /*003c*/ 	.byte	0x04, 0x12
        /*003e*/ 	.short	(.L_29 - .L_28)
	.align		4
.L_28:
        /*0040*/ 	.word	index@(_ZN7cutlass13device_kernelINS_4gemm6kernel13GemmUniversalIN4cute5tupleIJiiiiEEENS1_10collective13CollectiveMmaINS1_35MainloopSm100TmaUmmaWarpSpecializedILi34ELi2ELi4ENS5_IJNS4_1CILi1EEESB_SB_EEEEENS5_IJNSA_ILi64EEENSA_ILi128EEENSA_ILi32EEEEEENS_12float_e5m2_tENS5_IJlSB_lEEESI_SJ_NS4_8TiledMMAINS4_8MMA_AtomIJNS4_10MMA_TraitsINS4_19SM100_MMA_F8F6F4_SSEJSI_SI_fSE_SF_NS4_17integral_constantINS4_4UMMA5MajorELSQ_0EEESR_NSO_INSP_7ScaleInELSS_0EEEST_EEEEEENS4_6LayoutISC_NS5_IJNSA_ILi0EEESX_SX_EEEEENS5_IJNS4_10UnderscoreES10_S10_EEEEENS4_13SM90_TMA_LOADENS4_14ComposedLayoutINS4_7SwizzleILi1ELi4ELi3EEENS4_18smem_ptr_flag_bitsILi8EEENSW_INS5_IJNSA_ILi8EEESG_EEENS5_IJSG_SB_EEEEEEEvNS4_8identityES13_S1D_vS1E_EENS_8epilogue10collective18CollectiveEpilogueINS1G_23Sm100TmaWarpSpecializedILi2ELi2ELi32ELb0ELb0EEEJSH_NS5_IJNSW_ISE_SB_EES1L_EEESI_SJ_SI_SJ_NS1G_6fusion15FusionCallbacksIS1K_NS1N_17LinearCombinationISI_fSI_fLNS_15FloatRoundStyleE2EEESH_S1M_JEEENS4_5SM1004TMEM4LOAD26SM100_TMEM_LOAD_16dp32b32xES13_NS14_INS15_ILi2ELi4ELi3EEES18_NSW_INS5_IJS19_SE_EEENS5_IJSE_SB_EEEEEEENS4_39AutoVectorizingCopyWithAssumedAlignmentILi128EEENS4_14SM90_TMA_STOREES21_S23_S23_EEEvvEEEEvNT_6ParamsE)
        /*0044*/ 	.word	0x00000000
.L_29:


//--------------------- .nv.compat                --------------------------
	.section	.nv.compat,"",@"SHT_CUDA_COMPAT_INFO"
	.align	4
        /*0000*/ 	.byte	0x02, 0x09, 0x01, 0x00, 0x02, 0x02, 0x02, 0x00, 0x02, 0x05, 0x05, 0x00, 0x03, 0x07, 0x01, 0x01
        /*0010*/ 	.byte	0x02, 0x03, 0x01, 0x00, 0x02, 0x06, 0x01, 0x00, 0x04, 0x0b, 0x08, 0x00, 0x09, 0x00, 0x00, 0x00
        /*0020*/ 	.byte	0x00, 0x00, 0x00, 0x00


//--------------------- .nv.info._ZN7cutlass13device_kernelINS_4gemm6kernel13GemmUniversalIN4cute5tupleIJiiiiEEENS1_10collective13CollectiveMmaINS1_35MainloopSm100TmaUmmaWarpSpecializedILi34ELi2ELi4ENS5_IJNS4_1CILi1EEESB_SB_EEEEENS5_IJNSA_ILi64EEENSA_ILi128EEENSA_ILi32EEEEEENS_12float_e5m2_tENS5_IJlSB_lEEESI_SJ_NS4_8TiledMMAINS4_8MMA_AtomIJNS4_10MMA_TraitsINS4_19SM100_MMA_F8F6F4_SSEJSI_SI_fSE_SF_NS4_17integral_constantINS4_4UMMA5MajorELSQ_0EEESR_NSO_INSP_7ScaleInELSS_0EEEST_EEEEEENS4_6LayoutISC_NS5_IJNSA_ILi0EEESX_SX_EEEEENS5_IJNS4_10UnderscoreES10_S10_EEEEENS4_13SM90_TMA_LOADENS4_14ComposedLayoutINS4_7SwizzleILi1ELi4ELi3EEENS4_18smem_ptr_flag_bitsILi8EEENSW_INS5_IJNSA_ILi8EEESG_EEENS5_IJSG_SB_EEEEEEEvNS4_8identityES13_S1D_vS1E_EENS_8epilogue10collective18CollectiveEpilogueINS1G_23Sm100TmaWarpSpecializedILi2ELi2ELi32ELb0ELb0EEEJSH_NS5_IJNSW_ISE_SB_EES1L_EEESI_SJ_SI_SJ_NS1G_6fusion15FusionCallbacksIS1K_NS1N_17LinearCombinationISI_fSI_fLNS_15FloatRoundStyleE2EEESH_S1M_JEEENS4_5SM1004TMEM4LOAD26SM100_TMEM_LOAD_16dp32b32xES13_NS14_INS15_ILi2ELi4ELi3EEES18_NSW_INS5_IJS19_SE_EEENS5_IJSE_SB_EEEEEEENS4_39AutoVectorizingCopyWithAssumedAlignmentILi128EEENS4_14SM90_TMA_STOREES21_S23_S23_EEEvvEEEEvNT_6ParamsE --------------------------
	.section	.nv.info._ZN7cutlass13device_kernelINS_4gemm6kernel13GemmUniversalIN4cute5tupleIJiiiiEEENS1_10collective13CollectiveMmaINS1_35MainloopSm100TmaUmmaWarpSpecializedILi34ELi2ELi4ENS5_IJNS4_1CILi1EEESB_SB_EEEEENS5_IJNSA_ILi64EEENSA_ILi128EEENSA_ILi32EEEEEENS_12float_e5m2_tENS5_IJlSB_lEEESI_SJ_NS4_8TiledMMAINS4_8MMA_AtomIJNS4_10MMA_TraitsINS4_19SM100_MMA_F8F6F4_SSEJSI_SI_fSE_SF_NS4_17integral_constantINS4_4UMMA5MajorELSQ_0EEESR_NSO_INSP_7ScaleInELSS_0EEEST_EEEEEENS4_6LayoutISC_NS5_IJNSA_ILi0EEESX_SX_EEEEENS5_IJNS4_10UnderscoreES10_S10_EEEEENS4_13SM90_TMA_LOADENS4_14ComposedLayoutINS4_7SwizzleILi1ELi4ELi3EEENS4_18smem_ptr_flag_bitsILi8EEENSW_INS5_IJNSA_ILi8EEESG_EEENS5_IJSG_SB_EEEEEEEvNS4_8identityES13_S1D_vS1E_EENS_8epilogue10collective18CollectiveEpilogueINS1G_23Sm100TmaWarpSpecializedILi2ELi2ELi32ELb0ELb0EEEJSH_NS5_IJNSW_ISE_SB_EES1L_EEESI_SJ_SI_SJ_NS1G_6fusion15FusionCallbacksIS1K_NS1N_17LinearCombinationISI_fSI_fLNS_15FloatRoundStyleE2EEESH_S1M_JEEENS4_5SM1004TMEM4LOAD26SM100_TMEM_LOAD_16dp32b32xES13_NS14_INS15_ILi2ELi4ELi3EEES18_NSW_INS5_IJS19_SE_EEENS5_IJSE_SB_EEEEEEENS4_39AutoVectorizingCopyWithAssumedAlignmentILi128EEENS4_14SM90_TMA_STOREES21_S23_S23_EEEvvEEEEvNT_6ParamsE,"",@"SHT_CUDA_INFO"
	.sectionflags	@""
	.align	4


	//----- nvinfo : EIATTR_CUDA_API_VERSION
	.align		4
        /*0000*/ 	.byte	0x04, 0x37
        /*0002*/ 	.short	(.L_31 - .L_30)
.L_30:
        /*0004*/ 	.word	0x00000082


	//----- nvinfo : EIATTR_KPARAM_INFO
	.align		4
.L_31:
        /*0008*/ 	.byte	0x04, 0x17
        /*000a*/ 	.short	(.L_33 - .L_32)
.L_32:
        /*000c*/ 	.word	0x00000000
        /*0010*/ 	.short	0x0000
        /*0012*/ 	.short	0x0000
        /*0014*/ 	.byte	0x00, 0xf0, 0x01, 0x20


	//----- nvinfo : EIATTR_AT_ENTRY_FRAGMENTS
	.align		4
.L_33:
        /*0018*/ 	.byte	0x04, 0x4f
        /*001a*/ 	.short	(.L_35 - .L_34)


	//   ....[0]....
.L_34:
        /*001c*/ 	.word	0x00000006


	//----- nvinfo : EIATTR_RESERVED_SMEM_USED
	.align		4
.L_35:
        /*0020*/ 	.byte	0x01, 0x41
	.zero		2


	//----- nvinfo : EIATTR_SPARSE_MMA_MASK
	.align		4
        /*0024*/ 	.byte	0x03, 0x50
        /*0026*/ 	.short	0x0000


	//----- nvinfo : EIATTR_TCGEN05_1CTA_USED
	.align		4
        /*0028*/ 	.byte	0x01, 0x51
	.zero		2


	//----- nvinfo : EIATTR_MAXREG_COUNT
	.align		4
        /*002c*/ 	.byte	0x03, 0x1b
        /*002e*/ 	.short	0x00ff


	//----- nvinfo : EIATTR_NUM_BARRIERS
	.align		4
        /*0030*/ 	.byte	0x02, 0x4c
        /*0032*/ 	.byte	0x07
	.zero		1


	//----- nvinfo : EIATTR_EXTERNS
	.align		4
        /*0034*/ 	.byte	0x04, 0x0f
        /*0036*/ 	.short	(.L_37 - .L_36)


	//   ....[0]....
	.align		4
.L_36:
        /*0038*/ 	.word	index@(__assertfail)


	//----- nvinfo : EIATTR_MERCURY_ISA_VERSION
	.align		4
.L_37:
        /*003c*/ 	.byte	0x03, 0x5f
        /*003e*/ 	.short	0x0101


	//----- nvinfo : EIATTR_INT_WARP_WIDE_INSTR_OFFSETS
	.align		4
        /*0040*/ 	.byte	0x04, 0x31
        /*0042*/ 	.short	(.L_39 - .L_38)


	//   ....[0]....
.L_38:
        /*0044*/ 	.word	0x000021a0


	//   ....[1]....
        /*0048*/ 	.word	0x00004be0


	//   ....[2]....
        /*004c*/ 	.word	0x00004c00


	//   ....[3]....
        /*0050*/ 	.word	0x00004c30


	//   ....[4]....
        /*0054*/ 	.word	0x00005560


	//   ....[5]....
        /*0058*/ 	.word	0x000055d0


	//   ....[6]....
        /*005c*/ 	.word	0x000057b0


	//   ....[7]....
        /*0060*/ 	.word	0x00005910


	//----- nvinfo : EIATTR_COOP_GROUP_MASK_REGIDS
	.align		4
.L_39:
        /*0064*/ 	.byte	0x04, 0x29
        /*0066*/ 	.short	(.L_41 - .L_40)


	//   ....[0]....
.L_40:
        /*0068*/ 	.word	0xffffffff


	//   ....[1]....
        /*006c*/ 	.word	0xffffffff


	//   ....[2]....
        /*0070*/ 	.word	0xffffffff


	//   ....[3]....
        /*0074*/ 	.word	0xffffffff


	//   ....[4]....
        /*0078*/ 	.word	0xffffffff


	//   ....[5]....
        /*007c*/ 	.word	0xffffffff


	//   ....[6]....
        /*0080*/ 	.word	0xffffffff


	//   ....[7]....
        /*0084*/ 	.word	0xffffffff


	//   ....[8]....
        /*0088*/ 	.word	0xffffffff


	//   ....[9]....
        /*008c*/ 	.word	0xffffffff


	//   ....[10]....
        /*0090*/ 	.word	0xffffffff


	//   ....[11]....
        /*0094*/ 	.word	0xffffffff


	//   ....[12]....
        /*0098*/ 	.word	0xffffffff


	//----- nvinfo : EIATTR_COOP_GROUP_INSTR_OFFSETS
	.align		4
.L_41:
        /*009c*/ 	.byte	0x04, 0x28
        /*009e*/ 	.short	(.L_43 - .L_42)


	//   ....[0]....
.L_42:
        /*00a0*/ 	.word	0x00000090


	//   ....[1]....
        /*00a4*/ 	.word	0x000004d0


	//   ....[2]....
        /*00a8*/ 	.word	0x00000a30


	//   ....[3]....
        /*00ac*/ 	.word	0x00000b90


	//   ....[4]....
        /*00b0*/ 	.word	0x00000c90


	//   ....[5]....
        /*00b4*/ 	.word	0x00000e00


	//   ....[6]....
        /*00b8*/ 	.word	0x00000fa0


	//   ....[7]....
        /*00bc*/ 	.word	0x00002080


	//   ....[8]....
        /*00c0*/ 	.word	0x00003f40


	//   ....[9]....
        /*00c4*/ 	.word	0x00004150


	//   ....[10]....
        /*00c8*/ 	.word	0x00004180


	//   ....[11]....
        /*00cc*/ 	.word	0x00004ac0


	//   ....[12]....
        /*00d0*/ 	.word	0x00004cf0


	//----- nvinfo : EIATTR_VRC_CTA_INIT_COUNT
	.align		4
.L_43:
        /*00d4*/ 	.byte	0x02, 0x4a
        /*00d6*/ 	.byte	0x80
	.zero		1


	//----- nvinfo : EIATTR_SYSCALL_OFFSETS
	.align		4
        /*00d8*/ 	.byte	0x04, 0x46
        /*00da*/ 	.short	(.L_45 - .L_44)


	//   ....[0]....
.L_44:
        /*00dc*/ 	.word	0x00006350


	//   ....[1]....
        /*00e0*/ 	.word	0x00006490


	//   ....[2]....
        /*00e4*/ 	.word	0x00006c90


	//   ....[3]....
        /*00e8*/ 	.word	0x00007a20


	//----- nvinfo : EIATTR_MBARRIER_INSTR_OFFSETS
	.align		4
.L_45:
        /*00ec*/ 	.byte	0x04, 0x39
        /*00ee*/ 	.short	(.L_47 - .L_46)


	//   ....[0]....
.L_46:
        /*00f0*/ 	.word	0x000005d0
        /*00f4*/ 	.word	0x000000ff
        /*00f8*/ 	.word	0x00000000
        /*00fc*/ 	.short	0x0100
        /*00fe*/ 	.byte	0x05
	.zero		1


	//   ....[1]....
        /*0100*/ 	.word	0x000005e0
        /*0104*/ 	.word	0x000000ff
        /*0108*/ 	.word	0x00000110
        /*010c*/ 	.short	0x0100
        /*010e*/ 	.byte	0x05
	.zero		1


	//   ....[2]....
        /*0110*/ 	.word	0x000005f0
        /*0114*/ 	.word	0x000000ff
        /*0118*/ 	.word	0x00000008
        /*011c*/ 	.short	0x0100
        /*011e*/ 	.byte	0x05
	.zero		1


	//   ....[3]....
        /*0120*/ 	.word	0x00000600
        /*0124*/ 	.word	0x000000ff
        /*0128*/ 	.word	0x00000118
        /*012c*/ 	.short	0x0100
        /*012e*/ 	.byte	0x05
	.zero		1


	//   ....[4]....
        /*0130*/ 	.word	0x00000610
        /*0134*/ 	.word	0x000000ff
        /*0138*/ 	.word	0x00000010
        /*013c*/ 	.short	0x0100
        /*013e*/ 	.byte	0x05
	.zero		1


	//   ....[5]....
        /*0140*/ 	.word	0x00000620
        /*0144*/ 	.word	0x000000ff
        /*0148*/ 	.word	0x00000120
        /*014c*/ 	.short	0x0100
        /*014e*/ 	.byte	0x05
	.zero		1


	//   ....[6]....
        /*0150*/ 	.word	0x00000630
        /*0154*/ 	.word	0x000000ff
        /*0158*/ 	.word	0x00000018
        /*015c*/ 	.short	0x0100
        /*015e*/ 	.byte	0x05
	.zero		1


	//   ....[7]....
        /*0160*/ 	.word	0x00000640
        /*0164*/ 	.word	0x000000ff
        /*0168*/ 	.word	0x00000128
        /*016c*/ 	.short	0x0100
        /*016e*/ 	.byte	0x05
	.zero		1


	//   ....[8]....
        /*0170*/ 	.word	0x00000650
        /*0174*/ 	.word	0x000000ff
        /*0178*/ 	.word	0x00000020
        /*017c*/ 	.short	0x0100
        /*017e*/ 	.byte	0x05
	.zero		1


	//   ....[9]....
        /*0180*/ 	.word	0x00000660
        /*0184*/ 	.word	0x000000ff
        /*0188*/ 	.word	0x00000130
        /*018c*/ 	.short	0x0100
        /*018e*/ 	.byte	0x05
	.zero		1


	//   ....[10]....
        /*0190*/ 	.word	0x00000670
        /*0194*/ 	.word	0x000000ff
        /*0198*/ 	.word	0x00000028
        /*019c*/ 	.short	0x0100
        /*019e*/ 	.byte	0x05
	.zero		1


	//   ....[11]....
        /*01a0*/ 	.word	0x00000680
        /*01a4*/ 	.word	0x000000ff
        /*01a8*/ 	.word	0x00000138
        /*01ac*/ 	.short	0x0100
        /*01ae*/ 	.byte	0x05
	.zero		1


	//   ....[12]....
        /*01b0*/ 	.word	0x00000690
        /*01b4*/ 	.word	0x000000ff
        /*01b8*/ 	.word	0x00000030
        /*01bc*/ 	.short	0x0100
        /*01be*/ 	.byte	0x05
	.zero		1


	//   ....[13]....
        /*01c0*/ 	.word	0x000006a0
        /*01c4*/ 	.word	0x000000ff
        /*01c8*/ 	.word	0x00000140
        /*01cc*/ 	.short	0x0100
        /*01ce*/ 	.byte	0x05
	.zero		1


	//   ....[14]....
        /*01d0*/ 	.word	0x000006b0
        /*01d4*/ 	.word	0x000000ff
        /*01d8*/ 	.word	0x00000038
        /*01dc*/ 	.short	0x0100
        /*01de*/ 	.byte	0x05
	.zero		1


	//   ....[15]....
        /*01e0*/ 	.word	0x000006c0
        /*01e4*/ 	.word	0x000000ff
        /*01e8*/ 	.word	0x00000148
        /*01ec*/ 	.short	0x0100
        /*01ee*/ 	.byte	0x05
	.zero		1


	//   ....[16]....
        /*01f0*/ 	.word	0x000006d0
        /*01f4*/ 	.word	0x000000ff
        /*01f8*/ 	.word	0x00000040
        /*01fc*/ 	.short	0x0100
        /*01fe*/ 	.byte	0x05
	.zero		1


	//   ....[17]....
        /*0200*/ 	.word	0x000006e0
        /*0204*/ 	.word	0x000000ff
        /*0208*/ 	.word	0x00000150
        /*020c*/ 	.short	0x0100
        /*020e*/ 	.byte	0x05
	.zero		1


	//   ....[18]....
        /*0210*/ 	.word	0x000006f0
        /*0214*/ 	.word	0x000000ff
        /*0218*/ 	.word	0x00000048
        /*021c*/ 	.short	0x0100
        /*021e*/ 	.byte	0x05
	.zero		1


	//   ....[19]....
        /*0220*/ 	.word	0x00000700
        /*0224*/ 	.word	0x000000ff
        /*0228*/ 	.word	0x00000158
        /*022c*/ 	.short	0x0100
        /*022e*/ 	.byte	0x05
	.zero		1


	//   ....[20]....
        /*0230*/ 	.word	0x00000710
        /*0234*/ 	.word	0x000000ff
        /*0238*/ 	.word	0x00000050
        /*023c*/ 	.short	0x0100
        /*023e*/ 	.byte	0x05
	.zero		1


	//   ....[21]....
        /*0240*/ 	.word	0x00000720
        /*0244*/ 	.word	0x000000ff
        /*0248*/ 	.word	0x00000160
        /*024c*/ 	.short	0x0100
        /*024e*/ 	.byte	0x05
	.zero		1


	//   ....[22]....
        /*0250*/ 	.word	0x00000730
        /*0254*/ 	.word	0x000000ff
        /*0258*/ 	.word	0x00000058
        /*025c*/ 	.short	0x0100
        /*025e*/ 	.byte	0x05
	.zero		1


	//   ....[23]....
        /*0260*/ 	.word	0x00000740
        /*0264*/ 	.word	0x000000ff
        /*0268*/ 	.word	0x00000168
        /*026c*/ 	.short	0x0100
        /*026e*/ 	.byte	0x05
	.zero		1


	//   ....[24]....
        /*0270*/ 	.word	0x00000750
        /*0274*/ 	.word	0x000000ff
        /*0278*/ 	.word	0x00000060
        /*027c*/ 	.short	0x0100
        /*027e*/ 	.byte	0x05
	.zero		1


	//   ....[25]....
        /*0280*/ 	.word	0x00000760
        /*0284*/ 	.word	0x000000ff
        /*0288*/ 	.word	0x00000170
        /*028c*/ 	.short	0x0100
        /*028e*/ 	.byte	0x05
	.zero		1


	//   ....[26]....
        /*0290*/ 	.word	0x00000770
        /*0294*/ 	.word	0x000000ff
        /*0298*/ 	.word	0x00000068
        /*029c*/ 	.short	0x0100
        /*029e*/ 	.byte	0x05
	.zero		1


	//   ....[27]....
        /*02a0*/ 	.word	0x00000780
        /*02a4*/ 	.word	0x000000ff
        /*02a8*/ 	.word	0x00000178
        /*02ac*/ 	.short	0x0100
        /*02ae*/ 	.byte	0x05
	.zero		1


	//   ....[28]....
        /*02b0*/ 	.word	0x00000790
        /*02b4*/ 	.word	0x000000ff
        /*02b8*/ 	.word	0x00000070
        /*02bc*/ 	.short	0x0100
        /*02be*/ 	.byte	0x05
	.zero		1


	//   ....[29]....
        /*02c0*/ 	.word	0x000007a0
        /*02c4*/ 	.word	0x000000ff
        /*02c8*/ 	.word	0x00000180
        /*02cc*/ 	.short	0x0100
        /*02ce*/ 	.byte	0x05
	.zero		1


	//   ....[30]....
        /*02d0*/ 	.word	0x000007b0
        /*02d4*/ 	.word	0x000000ff
        /*02d8*/ 	.word	0x00000078
        /*02dc*/ 	.short	0x0100
        /*02de*/ 	.byte	0x05
	.zero		1


	//   ....[31]....
        /*02e0*/ 	.word	0x000007c0
        /*02e4*/ 	.word	0x000000ff
        /*02e8*/ 	.word	0x00000188
        /*02ec*/ 	.short	0x0100
        /*02ee*/ 	.byte	0x05
	.zero		1


	//   ....[32]....
        /*02f0*/ 	.word	0x000007d0
        /*02f4*/ 	.word	0x000000ff
        /*02f8*/ 	.word	0x00000080
        /*02fc*/ 	.short	0x0100
        /*02fe*/ 	.byte	0x05
	.zero		1


	//   ....[33]....
        /*0300*/ 	.word	0x000007e0
        /*0304*/ 	.word	0x000000ff
        /*0308*/ 	.word	0x00000190
        /*030c*/ 	.short	0x0100
        /*030e*/ 	.byte	0x05
	.zero		1


	//   ....[34]....
        /*0310*/ 	.word	0x000007f0
        /*0314*/ 	.word	0x000000ff
        /*0318*/ 	.word	0x00000088
        /*031c*/ 	.short	0x0100
        /*031e*/ 	.byte	0x05
	.zero		1


	//   ....[35]....
        /*0320*/ 	.word	0x00000800
        /*0324*/ 	.word	0x000000ff
        /*0328*/ 	.word	0x00000198
        /*032c*/ 	.short	0x0100
        /*032e*/ 	.byte	0x05
	.zero		1


	//   ....[36]....
        /*0330*/ 	.word	0x00000810
        /*0334*/ 	.word	0x000000ff
        /*0338*/ 	.word	0x00000090
        /*033c*/ 	.short	0x0100
        /*033e*/ 	.byte	0x05
	.zero		1


	//   ....[37]....
        /*0340*/ 	.word	0x00000820
        /*0344*/ 	.word	0x000000ff
        /*0348*/ 	.word	0x000001a0
        /*034c*/ 	.short	0x0100
        /*034e*/ 	.byte	0x05
	.zero		1


	//   ....[38]....
        /*0350*/ 	.word	0x00000830
        /*0354*/ 	.word	0x000000ff
        /*0358*/ 	.word	0x00000098
        /*035c*/ 	.short	0x0100
        /*035e*/ 	.byte	0x05
	.zero		1


	//   ....[39]....
        /*0360*/ 	.word	0x00000840
        /*0364*/ 	.word	0x000000ff
        /*0368*/ 	.word	0x000001a8
        /*036c*/ 	.short	0x0100
        /*036e*/ 	.byte	0x05
	.zero		1


	//   ....[40]....
        /*0370*/ 	.word	0x00000850
        /*0374*/ 	.word	0x000000ff
        /*0378*/ 	.word	0x000000a0
        /*037c*/ 	.short	0x0100
        /*037e*/ 	.byte	0x05
	.zero		1


	//   ....[41]....
        /*0380*/ 	.word	0x00000860
        /*0384*/ 	.word	0x000000ff
        /*0388*/ 	.word	0x000001b0
        /*038c*/ 	.short	0x0100
        /*038e*/ 	.byte	0x05
	.zero		1


	//   ....[42]....
        /*0390*/ 	.word	0x00000870
        /*0394*/ 	.word	0x000000ff
        /*0398*/ 	.word	0x000000a8
        /*039c*/ 	.short	0x0100
        /*039e*/ 	.byte	0x05
	.zero		1


	//   ....[43]....
        /*03a0*/ 	.word	0x00000880
        /*03a4*/ 	.word	0x000000ff
        /*03a8*/ 	.word	0x000001b8
        /*03ac*/ 	.short	0x0100
        /*03ae*/ 	.byte	0x05
	.zero		1


	//   ....[44]....
        /*03b0*/ 	.word	0x00000890
        /*03b4*/ 	.word	0x000000ff
        /*03b8*/ 	.word	0x000000b0
        /*03bc*/ 	.short	0x0100
        /*03be*/ 	.byte	0x05
	.zero		1


	//   ....[45]....
        /*03c0*/ 	.word	0x000008a0
        /*03c4*/ 	.word	0x000000ff
        /*03c8*/ 	.word	0x000001c0
        /*03cc*/ 	.short	0x0100
        /*03ce*/ 	.byte	0x05
	.zero		1


	//   ....[46]....
        /*03d0*/ 	.word	0x000008b0
        /*03d4*/ 	.word	0x000000ff
        /*03d8*/ 	.word	0x000000b8
        /*03dc*/ 	.short	0x0100
        /*03de*/ 	.byte	0x05
	.zero		1


	//   ....[47]....
        /*03e0*/ 	.word	0x000008c0
        /*03e4*/ 	.word	0x000000ff
        /*03e8*/ 	.word	0x000001c8
        /*03ec*/ 	.short	0x0100
        /*03ee*/ 	.byte	0x05
	.zero		1


	//   ....[48]....
        /*03f0*/ 	.word	0x000008d0
        /*03f4*/ 	.word	0x000000ff
        /*03f8*/ 	.word	0x000000c0
        /*03fc*/ 	.short	0x0100
        /*03fe*/ 	.byte	0x05
	.zero		1


	//   ....[49]....
        /*0400*/ 	.word	0x000008e0
        /*0404*/ 	.word	0x000000ff
        /*0408*/ 	.word	0x000001d0
        /*040c*/ 	.short	0x0100
        /*040e*/ 	.byte	0x05
	.zero		1


	//   ....[50]....
        /*0410*/ 	.word	0x000008f0
        /*0414*/ 	.word	0x000000ff
        /*0418*/ 	.word	0x000000c8
        /*041c*/ 	.short	0x0100
        /*041e*/ 	.byte	0x05
	.zero		1


	//   ....[51]....
        /*0420*/ 	.word	0x00000900
        /*0424*/ 	.word	0x000000ff
        /*0428*/ 	.word	0x000001d8
        /*042c*/ 	.short	0x0100
        /*042e*/ 	.byte	0x05
	.zero		1


	//   ....[52]....
        /*0430*/ 	.word	0x00000910
        /*0434*/ 	.word	0x000000ff
        /*0438*/ 	.word	0x000000d0
        /*043c*/ 	.short	0x0100
        /*043e*/ 	.byte	0x05
	.zero		1


	//   ....[53]....
        /*0440*/ 	.word	0x00000920
        /*0444*/ 	.word	0x000000ff
        /*0448*/ 	.word	0x000001e0
        /*044c*/ 	.short	0x0100
        /*044e*/ 	.byte	0x05
	.zero		1


	//   ....[54]....
        /*0450*/ 	.word	0x00000930
        /*0454*/ 	.word	0x000000ff
        /*0458*/ 	.word	0x000000d8
        /*045c*/ 	.short	0x0100
        /*045e*/ 	.byte	0x05
	.zero		1


	//   ....[55]....
        /*0460*/ 	.word	0x00000940
        /*0464*/ 	.word	0x000000ff
        /*0468*/ 	.word	0x000001e8
        /*046c*/ 	.short	0x0100
        /*046e*/ 	.byte	0x05
	.zero		1


	//   ....[56]....
        /*0470*/ 	.word	0x00000950
        /*0474*/ 	.word	0x000000ff
        /*0478*/ 	.word	0x000000e0
        /*047c*/ 	.short	0x0100
        /*047e*/ 	.byte	0x05
	.zero		1


	//   ....[57]....
        /*0480*/ 	.word	0x00000960
        /*0484*/ 	.word	0x000000ff
        /*0488*/ 	.word	0x000001f0
        /*048c*/ 	.short	0x0100
        /*048e*/ 	.byte	0x05
	.zero		1


	//   ....[58]....
        /*0490*/ 	.word	0x00000970
        /*0494*/ 	.word	0x000000ff
        /*0498*/ 	.word	0x000000e8
        /*049c*/ 	.short	0x0100
        /*049e*/ 	.byte	0x05
	.zero		1


	//   ....[59]....
        /*04a0*/ 	.word	0x00000980
        /*04a4*/ 	.word	0x000000ff
        /*04a8*/ 	.word	0x000001f8
        /*04ac*/ 	.short	0x0100
        /*04ae*/ 	.byte	0x05
	.zero		1


	//   ....[60]....
        /*04b0*/ 	.word	0x00000990
        /*04b4*/ 	.word	0x000000ff
        /*04b8*/ 	.word	0x000000f0
        /*04bc*/ 	.short	0x0100
        /*04be*/ 	.byte	0x05
	.zero		1


	//   ....[61]....
        /*04c0*/ 	.word	0x000009a0
        /*04c4*/ 	.word	0x000000ff
        /*04c8*/ 	.word	0x00000200
        /*04cc*/ 	.short	0x0100
        /*04ce*/ 	.byte	0x05
	.zero		1


	//   ....[62]....
        /*04d0*/ 	.word	0x000009b0
        /*04d4*/ 	.word	0x000000ff
        /*04d8*/ 	.word	0x000000f8
        /*04dc*/ 	.short	0x0100
        /*04de*/ 	.byte	0x05
	.zero		1


	//   ....[63]....
        /*04e0*/ 	.word	0x000009c0
        /*04e4*/ 	.word	0x000000ff
        /*04e8*/ 	.word	0x00000208
        /*04ec*/ 	.short	0x0100
        /*04ee*/ 	.byte	0x05
	.zero		1


	//   ....[64]....
        /*04f0*/ 	.word	0x000009d0
        /*04f4*/ 	.word	0x000000ff
        /*04f8*/ 	.word	0x00000100
        /*04fc*/ 	.short	0x0100
        /*04fe*/ 	.byte	0x05
	.zero		1


	//   ....[65]....
        /*0500*/ 	.word	0x000009e0
        /*0504*/ 	.word	0x000000ff
        /*0508*/ 	.word	0x00000210
        /*050c*/ 	.short	0x0100
        /*050e*/ 	.byte	0x05
	.zero		1


	//   ....[66]....
        /*0510*/ 	.word	0x000009f0
        /*0514*/ 	.word	0x000000ff
        /*0518*/ 	.word	0x00000108
        /*051c*/ 	.short	0x0100
        /*051e*/ 	.byte	0x05
	.zero		1


	//   ....[67]....
        /*0520*/ 	.word	0x00000a00
        /*0524*/ 	.word	0x000000ff
        /*0528*/ 	.word	0x00000218
        /*052c*/ 	.short	0x0100
        /*052e*/ 	.byte	0x05
	.zero		1


	//   ....[68]....
        /*0530*/ 	.word	0x00000b40
        /*0534*/ 	.word	0x000000ff
        /*0538*/ 	.word	0x00000220
        /*053c*/ 	.short	0x0100
        /*053e*/ 	.byte	0x07
	.zero		1


	//   ....[69]....
        /*0540*/ 	.word	0x00000b50
        /*0544*/ 	.word	0x000000ff
        /*0548*/ 	.word	0x00000230
        /*054c*/ 	.short	0x0100
        /*054e*/ 	.byte	0x07
	.zero		1


	//   ....[70]....
        /*0550*/ 	.word	0x00000b60
        /*0554*/ 	.word	0x000000ff
        /*0558*/ 	.word	0x00000228
        /*055c*/ 	.short	0x0100
        /*055e*/ 	.byte	0x07
	.zero		1


	//   ....[71]....
        /*0560*/ 	.word	0x00000b70
        /*0564*/ 	.word	0x000000ff
        /*0568*/ 	.word	0x00000238
        /*056c*/ 	.short	0x0100
        /*056e*/ 	.byte	0x07
	.zero		1


	//   ....[72]....
        /*0570*/ 	.word	0x00000c60
        /*0574*/ 	.word	0x000000ff
        /*0578*/ 	.word	0x00000240
        /*057c*/ 	.short	0x0100
        /*057e*/ 	.byte	0x05
	.zero		1


	//   ....[73]....
        /*0580*/ 	.word	0x00000c70
        /*0584*/ 	.word	0x000000ff
        /*0588*/ 	.word	0x00000248
        /*058c*/ 	.short	0x0100
        /*058e*/ 	.byte	0x05
	.zero		1


	//   ....[74]....
        /*0590*/ 	.word	0x00000db0
        /*0594*/ 	.word	0x000000ff
        /*0598*/ 	.word	0x00000250
        /*059c*/ 	.short	0x0100
        /*059e*/ 	.byte	0x05
	.zero		1


	//   ....[75]....
        /*05a0*/ 	.word	0x00000dc0
        /*05a4*/ 	.word	0x000000ff
        /*05a8*/ 	.word	0x00000260
        /*05ac*/ 	.short	0x0100
        /*05ae*/ 	.byte	0x05
	.zero		1


	//   ....[76]....
        /*05b0*/ 	.word	0x00000dd0
        /*05b4*/ 	.word	0x000000ff
        /*05b8*/ 	.word	0x00000258
        /*05bc*/ 	.short	0x0100
        /*05be*/ 	.byte	0x05
	.zero		1


	//   ....[77]....
        /*05c0*/ 	.word	0x00000de0
        /*05c4*/ 	.word	0x000000ff
        /*05c8*/ 	.word	0x00000268
        /*05cc*/ 	.short	0x0100
        /*05ce*/ 	.byte	0x05
	.zero		1


	//   ....[78]....
        /*05d0*/ 	.word	0x00000f10
        /*05d4*/ 	.word	0x000000ff
        /*05d8*/ 	.word	0x00000270
        /*05dc*/ 	.short	0x0100
        /*05de*/ 	.byte	0x07
	.zero		1


	//   ....[79]....
        /*05e0*/ 	.word	0x00000f20
        /*05e4*/ 	.word	0x000000ff
        /*05e8*/ 	.word	0x00000290
        /*05ec*/ 	.short	0x0100
        /*05ee*/ 	.byte	0x07
	.zero		1


	//   ....[80]....
        /*05f0*/ 	.word	0x00000f30
        /*05f4*/ 	.word	0x000000ff
        /*05f8*/ 	.word	0x00000278
        /*05fc*/ 	.short	0x0100
        /*05fe*/ 	.byte	0x07
	.zero		1


	//   ....[81]....
        /*0600*/ 	.word	0x00000f40
        /*0604*/ 	.word	0x000000ff
        /*0608*/ 	.word	0x00000298
        /*060c*/ 	.short	0x0100
        /*060e*/ 	.byte	0x07
	.zero		1


	//   ....[82]....
        /*0610*/ 	.word	0x00000f50
        /*0614*/ 	.word	0x000000ff
        /*0618*/ 	.word	0x00000280
        /*061c*/ 	.short	0x0100
        /*061e*/ 	.byte	0x07
	.zero		1


	//   ....[83]....
        /*0620*/ 	.word	0x00000f60
        /*0624*/ 	.word	0x000000ff
        /*0628*/ 	.word	0x000002a0
        /*062c*/ 	.short	0x0100
        /*062e*/ 	.byte	0x07
	.zero		1


	//   ....[84]....
        /*0630*/ 	.word	0x00000f70
        /*0634*/ 	.word	0x000000ff
        /*0638*/ 	.word	0x00000288
        /*063c*/ 	.short	0x0100
        /*063e*/ 	.byte	0x07
	.zero		1


	//   ....[85]....
        /*0640*/ 	.word	0x00000f80
        /*0644*/ 	.word	0x000000ff
        /*0648*/ 	.word	0x000002a8
        /*064c*/ 	.short	0x0100
        /*064e*/ 	.byte	0x07
	.zero		1


	//   ....[86]....
        /*0650*/ 	.word	0x00001070
        /*0654*/ 	.word	0x000000ff
        /*0658*/ 	.word	0x000002b0
        /*065c*/ 	.short	0x0100
        /*065e*/ 	.byte	0x05
	.zero		1


	//   ....[87]....
        /*0660*/ 	.word	0x00001080
        /*0664*/ 	.word	0x000000ff
        /*0668*/ 	.word	0x000002c0
        /*066c*/ 	.short	0x0100
        /*066e*/ 	.byte	0x05
	.zero		1


	//   ....[88]....
        /*0670*/ 	.word	0x00001090
        /*0674*/ 	.word	0x000000ff
        /*0678*/ 	.word	0x000002b8
        /*067c*/ 	.short	0x0100
        /*067e*/ 	.byte	0x05
	.zero		1


	//   ....[89]....
        /*0680*/ 	.word	0x000010a0
        /*0684*/ 	.word	0x000000ff
        /*0688*/ 	.word	0x000002c8
        /*068c*/ 	.short	0x0100
        /*068e*/ 	.byte	0x05
	.zero		1


	//   ....[90]....
        /*0690*/ 	.word	0x00001980
        /*0694*/ 	.word	0x00000003
        /*0698*/ 	.word	0x000002c0
        /*069c*/ 	.short	0x010a
        /*069e*/ 	.byte	0xff
	.zero		1


	//   ....[91]....
        /*06a0*/ 	.word	0x000019b0
        /*06a4*/ 	.word	0x00000003
        /*06a8*/ 	.word	0x000002b0
        /*06ac*/ 	.short	0x0101
        /*06ae*/ 	.byte	0xff
	.zero		1


	//   ....[92]....
        /*06b0*/ 	.word	0x00001a80
        /*06b4*/ 	.word	0x000000ff
        /*06b8*/ 	.word	0x00000110
        /*06bc*/ 	.short	0x010a
        /*06be*/ 	.byte	0x08
	.zero		1


	//   ....[93]....
        /*06c0*/ 	.word	0x00001b20
        /*06c4*/ 	.word	0x000000ff
        /*06c8*/ 	.word	0x00000110
        /*06cc*/ 	.short	0x010a
        /*06ce*/ 	.byte	0x21
	.zero		1


	//   ....[94]....
        /*06d0*/ 	.word	0x00001c70
        /*06d4*/ 	.word	0x000000ff
        /*06d8*/ 	.word	0x00000110
        /*06dc*/ 	.short	0x010a
        /*06de*/ 	.byte	0x08
	.zero		1


	//   ....[95]....
        /*06e0*/ 	.word	0x00001d80
        /*06e4*/ 	.word	0x000000ff
        /*06e8*/ 	.word	0x00000248
        /*06ec*/ 	.short	0x0101
        /*06ee*/ 	.byte	0x04
	.zero		1


	//   ....[96]....
        /*06f0*/ 	.word	0x00001da0
        /*06f4*/ 	.word	0x000000ff
        /*06f8*/ 	.word	0x00000110
        /*06fc*/ 	.short	0x010a
        /*06fe*/ 	.byte	0x08
	.zero		1


	//   ....[97]....
        /*0700*/ 	.word	0x00001e20
        /*0704*/ 	.word	0x000000ff
        /*0708*/ 	.word	0x00000110
        /*070c*/ 	.short	0x010a
        /*070e*/ 	.byte	0x11
	.zero		1


	//   ....[98]....
        /*0710*/ 	.word	0x00001f70
        /*0714*/ 	.word	0x000000ff
        /*0718*/ 	.word	0x00000110
        /*071c*/ 	.short	0x010a
        /*071e*/ 	.byte	0x08
	.zero		1


	//   ....[99]....
        /*0720*/ 	.word	0x000020b0
        /*0724*/ 	.word	0x00000002
        /*0728*/ 	.word	0x00000250
        /*072c*/ 	.short	0x010a
        /*072e*/ 	.byte	0xff
	.zero		1


	//   ....[100]....
        /*0730*/ 	.word	0x00002170
        /*0734*/ 	.word	0x00000002
        /*0738*/ 	.word	0x00000000
        /*073c*/ 	.short	0x0101
        /*073e*/ 	.byte	0xff
	.zero		1


	//   ....[101]....
        /*0740*/ 	.word	0x000026d0
        /*0744*/ 	.word	0x000000ff
        /*0748*/ 	.word	0x00000000
        /*074c*/ 	.short	0x010a
        /*074e*/ 	.byte	0x05
	.zero		1


	//   ....[102]....
        /*0750*/ 	.word	0x00002760
        /*0754*/ 	.word	0x000000ff
        /*0758*/ 	.word	0x00000000
        /*075c*/ 	.short	0x010a
        /*075e*/ 	.byte	0x05
	.zero		1


	//   ....[103]....
        /*0760*/ 	.word	0x000027f0
        /*0764*/ 	.word	0x000000ff
        /*0768*/ 	.word	0x00000000
        /*076c*/ 	.short	0x010a
        /*076e*/ 	.byte	0x05
	.zero		1


	//   ....[104]....
        /*0770*/ 	.word	0x00002880
        /*0774*/ 	.word	0x000000ff
        /*0778*/ 	.word	0x00000000
        /*077c*/ 	.short	0x010a
        /*077e*/ 	.byte	0x05
	.zero		1


	//   ....[105]....
        /*0780*/ 	.word	0x00002910
        /*0784*/ 	.word	0x000000ff
        /*0788*/ 	.word	0x00000000
        /*078c*/ 	.short	0x010a
        /*078e*/ 	.byte	0x05
	.zero		1


	//   ....[106]....
        /*0790*/ 	.word	0x000029a0
        /*0794*/ 	.word	0x000000ff
        /*0798*/ 	.word	0x00000000
        /*079c*/ 	.short	0x010a
        /*079e*/ 	.byte	0x05
	.zero		1


	//   ....[107]....
        /*07a0*/ 	.word	0x00002a30
        /*07a4*/ 	.word	0x000000ff
        /*07a8*/ 	.word	0x00000000
        /*07ac*/ 	.short	0x010a
        /*07ae*/ 	.byte	0x05
	.zero		1


	//   ....[108]....
        /*07b0*/ 	.word	0x00002ac0
        /*07b4*/ 	.word	0x000000ff
        /*07b8*/ 	.word	0x00000000
        /*07bc*/ 	.short	0x010a
        /*07be*/ 	.byte	0x05
	.zero		1


	//   ....[109]....
        /*07c0*/ 	.word	0x00002b50
        /*07c4*/ 	.word	0x000000ff
        /*07c8*/ 	.word	0x00000000
        /*07cc*/ 	.short	0x010a
        /*07ce*/ 	.byte	0x05
	.zero		1


	//   ....[110]....
        /*07d0*/ 	.word	0x00002be0
        /*07d4*/ 	.word	0x000000ff
        /*07d8*/ 	.word	0x00000000
        /*07dc*/ 	.short	0x010a
        /*07de*/ 	.byte	0x05
	.zero		1


	//   ....[111]....
        /*07e0*/ 	.word	0x00002c70
        /*07e4*/ 	.word	0x000000ff
        /*07e8*/ 	.word	0x00000000
        /*07ec*/ 	.short	0x010a
        /*07ee*/ 	.byte	0x05
	.zero		1


	//   ....[112]....
        /*07f0*/ 	.word	0x00002d00
        /*07f4*/ 	.word	0x000000ff
        /*07f8*/ 	.word	0x00000000
        /*07fc*/ 	.short	0x010a
        /*07fe*/ 	.byte	0x05
	.zero		1


	//   ....[113]....
        /*0800*/ 	.word	0x00002d90
        /*0804*/ 	.word	0x000000ff
        /*0808*/ 	.word	0x00000000
        /*080c*/ 	.short	0x010a
        /*080e*/ 	.byte	0x05
	.zero		1


	//   ....[114]....
        /*0810*/ 	.word	0x00002e20
        /*0814*/ 	.word	0x000000ff
        /*0818*/ 	.word	0x00000000
        /*081c*/ 	.short	0x010a
        /*081e*/ 	.byte	0x05
	.zero		1


	//   ....[115]....
        /*0820*/ 	.word	0x00002eb0
        /*0824*/ 	.word	0x000000ff
        /*0828*/ 	.word	0x00000000
        /*082c*/ 	.short	0x010a
        /*082e*/ 	.byte	0x05
	.zero		1


	//   ....[116]....
        /*0830*/ 	.word	0x00002f40
        /*0834*/ 	.word	0x000000ff
        /*0838*/ 	.word	0x00000000
        /*083c*/ 	.short	0x010a
        /*083e*/ 	.byte	0x05
	.zero		1


	//   ....[117]....
        /*0840*/ 	.word	0x00002fd0
        /*0844*/ 	.word	0x000000ff
        /*0848*/ 	.word	0x00000000
        /*084c*/ 	.short	0x010a
        /*084e*/ 	.byte	0x05
	.zero		1


	//   ....[118]....
        /*0850*/ 	.word	0x00003060
        /*0854*/ 	.word	0x000000ff
        /*0858*/ 	.word	0x00000000
        /*085c*/ 	.short	0x010a
        /*085e*/ 	.byte	0x05
	.zero		1


	//   ....[119]....
        /*0860*/ 	.word	0x000030f0
        /*0864*/ 	.word	0x000000ff
        /*0868*/ 	.word	0x00000000
        /*086c*/ 	.short	0x010a
        /*086e*/ 	.byte	0x05
	.zero		1


	//   ....[120]....
        /*0870*/ 	.word	0x00003180
        /*0874*/ 	.word	0x000000ff
        /*0878*/ 	.word	0x00000000
        /*087c*/ 	.short	0x010a
        /*087e*/ 	.byte	0x05
	.zero		1


	//   ....[121]....
        /*0880*/ 	.word	0x00003210
        /*0884*/ 	.word	0x000000ff
        /*0888*/ 	.word	0x00000000
        /*088c*/ 	.short	0x010a
        /*088e*/ 	.byte	0x05
	.zero		1


	//   ....[122]....
        /*0890*/ 	.word	0x000032a0
        /*0894*/ 	.word	0x000000ff
        /*0898*/ 	.word	0x00000000
        /*089c*/ 	.short	0x010a
        /*089e*/ 	.byte	0x05
	.zero		1


	//   ....[123]....
        /*08a0*/ 	.word	0x00003330
        /*08a4*/ 	.word	0x000000ff
        /*08a8*/ 	.word	0x00000000
        /*08ac*/ 	.short	0x010a
        /*08ae*/ 	.byte	0x05
	.zero		1


	//   ....[124]....
        /*08b0*/ 	.word	0x000033c0
        /*08b4*/ 	.word	0x000000ff
        /*08b8*/ 	.word	0x00000000
        /*08bc*/ 	.short	0x010a
        /*08be*/ 	.byte	0x05
	.zero		1


	//   ....[125]....
        /*08c0*/ 	.word	0x00003450
        /*08c4*/ 	.word	0x000000ff
        /*08c8*/ 	.word	0x00000000
        /*08cc*/ 	.short	0x010a
        /*08ce*/ 	.byte	0x05
	.zero		1


	//   ....[126]....
        /*08d0*/ 	.word	0x000034e0
        /*08d4*/ 	.word	0x000000ff
        /*08d8*/ 	.word	0x00000000
        /*08dc*/ 	.short	0x010a
        /*08de*/ 	.byte	0x05
	.zero		1


	//   ....[127]....
        /*08e0*/ 	.word	0x00003570
        /*08e4*/ 	.word	0x000000ff
        /*08e8*/ 	.word	0x00000000
        /*08ec*/ 	.short	0x010a
        /*08ee*/ 	.byte	0x05
	.zero		1


	//   ....[128]....
        /*08f0*/ 	.word	0x00003600
        /*08f4*/ 	.word	0x000000ff
        /*08f8*/ 	.word	0x00000000
        /*08fc*/ 	.short	0x010a
        /*08fe*/ 	.byte	0x05
	.zero		1


	//   ....[129]....
        /*0900*/ 	.word	0x00003690
        /*0904*/ 	.word	0x000000ff
        /*0908*/ 	.word	0x00000000
        /*090c*/ 	.short	0x010a
        /*090e*/ 	.byte	0x05
	.zero		1


	//   ....[130]....
        /*0910*/ 	.word	0x00003720
        /*0914*/ 	.word	0x000000ff
        /*0918*/ 	.word	0x00000000
        /*091c*/ 	.short	0x010a
        /*091e*/ 	.byte	0x05
	.zero		1


	//   ....[131]....
        /*0920*/ 	.word	0x000037b0
        /*0924*/ 	.word	0x000000ff
        /*0928*/ 	.word	0x00000000
        /*092c*/ 	.short	0x010a
        /*092e*/ 	.byte	0x05
	.zero		1


	//   ....[132]....
        /*0930*/ 	.word	0x00003840
        /*0934*/ 	.word	0x000000ff
        /*0938*/ 	.word	0x00000000
        /*093c*/ 	.short	0x010a
        /*093e*/ 	.byte	0x05
	.zero		1


	//   ....[133]....
        /*0940*/ 	.word	0x000038d0
        /*0944*/ 	.word	0x000000ff
        /*0948*/ 	.word	0x00000000
        /*094c*/ 	.short	0x010a
        /*094e*/ 	.byte	0x05
	.zero		1


	//   ....[134]....
        /*0950*/ 	.word	0x00003970
        /*0954*/ 	.word	0x00000000
        /*0958*/ 	.word	0x00000000
        /*095c*/ 	.short	0x010a
        /*095e*/ 	.byte	0xff
	.zero		1


	//   ....[135]....
        /*0960*/ 	.word	0x00003a90
        /*0964*/ 	.word	0x00000000
        /*0968*/ 	.word	0x000002b0
        /*096c*/ 	.short	0x010a
        /*096e*/ 	.byte	0xff
	.zero		1


	//   ....[136]....
        /*0970*/ 	.word	0x00003af0
        /*0974*/ 	.word	0x00000004
        /*0978*/ 	.word	0x00000000
        /*097c*/ 	.short	0x0101
        /*097e*/ 	.byte	0xff
	.zero		1


	//   ....[137]....
        /*0980*/ 	.word	0x00003b10
        /*0984*/ 	.word	0x000000ff
        /*0988*/ 	.word	0x00000260
        /*098c*/ 	.short	0x010a
        /*098e*/ 	.byte	0x05
	.zero		1


	//   ....[138]....
        /*0990*/ 	.word	0x00003c30
        /*0994*/ 	.word	0x00000000
        /*0998*/ 	.word	0x00000250
        /*099c*/ 	.short	0x010a
        /*099e*/ 	.byte	0xff
	.zero		1


	//   ....[139]....
        /*09a0*/ 	.word	0x00003d40
        /*09a4*/ 	.word	0x00000000
        /*09a8*/ 	.word	0x00000000
        /*09ac*/ 	.short	0x0101
        /*09ae*/ 	.byte	0xff
	.zero		1


	//   ....[140]....
        /*09b0*/ 	.word	0x00003dd0
        /*09b4*/ 	.word	0x000000ff
        /*09b8*/ 	.word	0x00000260
        /*09bc*/ 	.short	0x0106
        /*09be*/ 	.byte	0x05
	.zero		1


	//   ....[141]....
        /*09c0*/ 	.word	0x00003df0
        /*09c4*/ 	.word	0x000000ff
        /*09c8*/ 	.word	0x00000260
        /*09cc*/ 	.short	0x010a
        /*09ce*/ 	.byte	0x05
	.zero		1


	//   ....[142]....
        /*09d0*/ 	.word	0x00003e80
        /*09d4*/ 	.word	0x000000ff
        /*09d8*/ 	.word	0x00000260
        /*09dc*/ 	.short	0x0106
        /*09de*/ 	.byte	0x04
	.zero		1


	//   ....[143]....
        /*09e0*/ 	.word	0x00003ec0
        /*09e4*/ 	.word	0x00000000
        /*09e8*/ 	.word	0x00000260
        /*09ec*/ 	.short	0x010a
        /*09ee*/ 	.byte	0xff
	.zero		1


	//   ....[144]....
        /*09f0*/ 	.word	0x000043a0
        /*09f4*/ 	.word	0x00000000
        /*09f8*/ 	.word	0x00000250
        /*09fc*/ 	.short	0x010a
        /*09fe*/ 	.byte	0xff
	.zero		1


	//   ....[145]....
        /*0a00*/ 	.word	0x000044a0
        /*0a04*/ 	.word	0x00000003
        /*0a08*/ 	.word	0x00000000
        /*0a0c*/ 	.short	0x0101
        /*0a0e*/ 	.byte	0xff
	.zero		1


	//   ....[146]....
        /*0a10*/ 	.word	0x000044b0
        /*0a14*/ 	.word	0x000000ff
        /*0a18*/ 	.word	0x00000000
        /*0a1c*/ 	.short	0x010a
        /*0a1e*/ 	.byte	0x04
	.zero		1


	//   ....[147]....
        /*0a20*/ 	.word	0x000044d0
        /*0a24*/ 	.word	0x000000ff
        /*0a28*/ 	.word	0x00000290
        /*0a2c*/ 	.short	0x010a
        /*0a2e*/ 	.byte	0x09
	.zero		1


	//   ....[148]....
        /*0a30*/ 	.word	0x00004610
        /*0a34*/ 	.word	0x000000ff
        /*0a38*/ 	.word	0x00000000
        /*0a3c*/ 	.short	0x010a
        /*0a3e*/ 	.byte	0x07
	.zero		1


	//   ....[149]....
        /*0a40*/ 	.word	0x00004740
        /*0a44*/ 	.word	0x000000ff
        /*0a48*/ 	.word	0x00000000
        /*0a4c*/ 	.short	0x010a
        /*0a4e*/ 	.byte	0x04
	.zero		1


	//   ....[150]....
        /*0a50*/ 	.word	0x000048f0
        /*0a54*/ 	.word	0x000000ff
        /*0a58*/ 	.word	0x00000000
        /*0a5c*/ 	.short	0x010a
        /*0a5e*/ 	.byte	0x05
	.zero		1


	//   ....[151]....
        /*0a60*/ 	.word	0x00004980
        /*0a64*/ 	.word	0x000000ff
        /*0a68*/ 	.word	0x00000000
        /*0a6c*/ 	.short	0x010a
        /*0a6e*/ 	.byte	0x05
	.zero		1


	//   ....[152]....
        /*0a70*/ 	.word	0x00004a10
        /*0a74*/ 	.word	0x000000ff
        /*0a78*/ 	.word	0x00000000
        /*0a7c*/ 	.short	0x010a
        /*0a7e*/ 	.byte	0x05
	.zero		1


	//   ....[153]....
        /*0a80*/ 	.word	0x00004aa0
        /*0a84*/ 	.word	0x000000ff
        /*0a88*/ 	.word	0x00000000
        /*0a8c*/ 	.short	0x010a
        /*0a8e*/ 	.byte	0x07
	.zero		1


	//   ....[154]....
        /*0a90*/ 	.word	0x00004f00
        /*0a94*/ 	.word	0x00000000
        /*0a98*/ 	.word	0x00000250
        /*0a9c*/ 	.short	0x010a
        /*0a9e*/ 	.byte	0xff
	.zero		1


	//   ....[155]....
        /*0aa0*/ 	.word	0x00004fc0
        /*0aa4*/ 	.word	0x00000000
        /*0aa8*/ 	.word	0x00000000
        /*0aac*/ 	.short	0x0101
        /*0aae*/ 	.byte	0xff
	.zero		1


	//   ....[156]....
        /*0ab0*/ 	.word	0x000052e0
        /*0ab4*/ 	.word	0x000000ff
        /*0ab8*/ 	.word	0x00000248
        /*0abc*/ 	.short	0x010a
        /*0abe*/ 	.byte	0x07
	.zero		1


	//   ....[157]....
        /*0ac0*/ 	.word	0x000054d0
        /*0ac4*/ 	.word	0x000000ff
        /*0ac8*/ 	.word	0x00000230
        /*0acc*/ 	.short	0x010a
        /*0ace*/ 	.byte	0x07
	.zero		1


	//   ....[158]....
        /*0ad0*/ 	.word	0x000056a0
        /*0ad4*/ 	.word	0x000000ff
        /*0ad8*/ 	.word	0x00000220
        /*0adc*/ 	.short	0x010b
        /*0ade*/ 	.byte	0x07
	.zero		1


	//   ....[159]....
        /*0ae0*/ 	.word	0x00005710
        /*0ae4*/ 	.word	0x000000ff
        /*0ae8*/ 	.word	0x00000000
        /*0aec*/ 	.short	0x0101
        /*0aee*/ 	.byte	0x08
	.zero		1


	//   ....[160]....
        /*0af0*/ 	.word	0x00005740
        /*0af4*/ 	.word	0x000000ff
        /*0af8*/ 	.word	0x00000238
        /*0afc*/ 	.short	0x010a
        /*0afe*/ 	.byte	0x07
	.zero		1


	//   ....[161]....
        /*0b00*/ 	.word	0x00005950
        /*0b04*/ 	.word	0x000000ff
        /*0b08*/ 	.word	0x00000228
        /*0b0c*/ 	.short	0x010b
        /*0b0e*/ 	.byte	0x07
	.zero		1


	//   ....[162]....
        /*0b10*/ 	.word	0x00005970
        /*0b14*/ 	.word	0x000000ff
        /*0b18*/ 	.word	0x00000000
        /*0b1c*/ 	.short	0x0101
        /*0b1e*/ 	.byte	0x0d
	.zero		1


	//   ....[163]....
        /*0b20*/ 	.word	0x000059a0
        /*0b24*/ 	.word	0x000000ff
        /*0b28*/ 	.word	0x00000230
        /*0b2c*/ 	.short	0x010a
        /*0b2e*/ 	.byte	0x07
	.zero		1


	//   ....[164]....
        /*0b30*/ 	.word	0x000059e0
        /*0b34*/ 	.word	0x00000000
        /*0b38*/ 	.word	0x00000238
        /*0b3c*/ 	.short	0x010a
        /*0b3e*/ 	.byte	0xff
	.zero		1


	//   ....[165]....
        /*0b40*/ 	.word	0x00005d20
        /*0b44*/ 	.word	0x00000000
        /*0b48*/ 	.word	0x00000250
        /*0b4c*/ 	.short	0x010a
        /*0b4e*/ 	.byte	0xff
	.zero		1


	//   ....[166]....
        /*0b50*/ 	.word	0x00005e30
        /*0b54*/ 	.word	0x00000000
        /*0b58*/ 	.word	0x00000000
        /*0b5c*/ 	.short	0x0101
        /*0b5e*/ 	.byte	0xff
	.zero		1


	//   ....[167]....
        /*0b60*/ 	.word	0x00006880
        /*0b64*/ 	.word	0x00000000
        /*0b68*/ 	.word	0x00000220
        /*0b6c*/ 	.short	0x010a
        /*0b6e*/ 	.byte	0xff
	.zero		1


	//   ....[168]....
        /*0b70*/ 	.word	0x000068f0
        /*0b74*/ 	.word	0x00000071
        /*0b78*/ 	.word	0x00000270
        /*0b7c*/ 	.short	0x010a
        /*0b7e*/ 	.byte	0xff
	.zero		1


	//   ....[169]....
        /*0b80*/ 	.word	0x000069d0
        /*0b84*/ 	.word	0x00000000
        /*0b88*/ 	.word	0x00000220
        /*0b8c*/ 	.short	0x010a
        /*0b8e*/ 	.byte	0xff
	.zero		1


	//   ....[170]....
        /*0b90*/ 	.word	0x00006b10
        /*0b94*/ 	.word	0x00000000
        /*0b98*/ 	.word	0x00000000
        /*0b9c*/ 	.short	0x0101
        /*0b9e*/ 	.byte	0xff
	.zero		1


	//   ....[171]....
        /*0ba0*/ 	.word	0x00006b70
        /*0ba4*/ 	.word	0x00000071
        /*0ba8*/ 	.word	0x00000270
        /*0bac*/ 	.short	0x010a
        /*0bae*/ 	.byte	0xff
	.zero		1


	//   ....[172]....
        /*0bb0*/ 	.word	0x000076c0
        /*0bb4*/ 	.word	0x00000020
        /*0bb8*/ 	.word	0x00000220
        /*0bbc*/ 	.short	0x010a
        /*0bbe*/ 	.byte	0xff
	.zero		1


	//   ....[173]....
        /*0bc0*/ 	.word	0x00007780
        /*0bc4*/ 	.word	0x00000020
        /*0bc8*/ 	.word	0x00000220
        /*0bcc*/ 	.short	0x010a
        /*0bce*/ 	.byte	0xff
	.zero		1


	//   ....[174]....
        /*0bd0*/ 	.word	0x000078a0
        /*0bd4*/ 	.word	0x00000003
        /*0bd8*/ 	.word	0x00000000
        /*0bdc*/ 	.short	0x0101
        /*0bde*/ 	.byte	0xff
	.zero		1


	//   ....[175]....
        /*0be0*/ 	.word	0x00007ce0
        /*0be4*/ 	.word	0x000000ff
        /*0be8*/ 	.word	0x00000000
        /*0bec*/ 	.short	0x0101
        /*0bee*/ 	.byte	0x05
	.zero		1


	//   ....[176]....
        /*0bf0*/ 	.word	0x00008520
        /*0bf4*/ 	.word	0x00000003
        /*0bf8*/ 	.word	0x000002c0
        /*0bfc*/ 	.short	0x010a
        /*0bfe*/ 	.byte	0xff
	.zero		1


	//   ....[177]....
        /*0c00*/ 	.word	0x00008580
        /*0c04*/ 	.word	0x00000002
        /*0c08*/ 	.word	0x00000110
        /*0c0c*/ 	.short	0x010a
        /*0c0e*/ 	.byte	0xff
	.zero		1


	//   ....[178]....
        /*0c10*/ 	.word	0x000085e0
        /*0c14*/ 	.word	0x00000002
        /*0c18*/ 	.word	0x00000110
        /*0c1c*/ 	.short	0x010a
        /*0c1e*/ 	.byte	0xff
	.zero		1


	//   ....[179]....
        /*0c20*/ 	.word	0x00008630
        /*0c24*/ 	.word	0x00000002
        /*0c28*/ 	.word	0x00000250
        /*0c2c*/ 	.short	0x010a
        /*0c2e*/ 	.byte	0xff
	.zero		1


	//   ....[180]....
        /*0c30*/ 	.word	0x00008690
        /*0c34*/ 	.word	0x00000000
        /*0c38*/ 	.word	0x00000000
        /*0c3c*/ 	.short	0x010a
        /*0c3e*/ 	.byte	0xff
	.zero		1


	//   ....[181]....
        /*0c40*/ 	.word	0x000086f0
        /*0c44*/ 	.word	0x00000000
        /*0c48*/ 	.word	0x00000000
        /*0c4c*/ 	.short	0x010a
        /*0c4e*/ 	.byte	0xff
	.zero		1


	//   ....[182]....
        /*0c50*/ 	.word	0x00008750
        /*0c54*/ 	.word	0x00000000
        /*0c58*/ 	.word	0x00000000
        /*0c5c*/ 	.short	0x010a
        /*0c5e*/ 	.byte	0xff
	.zero		1


	//   ....[183]....
        /*0c60*/ 	.word	0x000087b0
        /*0c64*/ 	.word	0x00000000
        /*0c68*/ 	.word	0x00000000
        /*0c6c*/ 	.short	0x010a
        /*0c6e*/ 	.byte	0xff
	.zero		1


	//   ....[184]....
        /*0c70*/ 	.word	0x00008810
        /*0c74*/ 	.word	0x00000000
        /*0c78*/ 	.word	0x00000000
        /*0c7c*/ 	.short	0x010a
        /*0c7e*/ 	.byte	0xff
	.zero		1


	//   ....[185]....
        /*0c80*/ 	.word	0x00008870
        /*0c84*/ 	.word	0x00000000
        /*0c88*/ 	.word	0x00000000
        /*0c8c*/ 	.short	0x010a
        /*0c8e*/ 	.byte	0xff
	.zero		1


	//   ....[186]....
        /*0c90*/ 	.word	0x000088d0
        /*0c94*/ 	.word	0x00000000
        /*0c98*/ 	.word	0x00000000
        /*0c9c*/ 	.short	0x010a
        /*0c9e*/ 	.byte	0xff
	.zero		1


	//   ....[187]....
        /*0ca0*/ 	.word	0x00008930
        /*0ca4*/ 	.word	0x00000000
        /*0ca8*/ 	.word	0x00000000
        /*0cac*/ 	.short	0x010a
        /*0cae*/ 	.byte	0xff
	.zero		1


	//   ....[188]....
        /*0cb0*/ 	.word	0x00008990
        /*0cb4*/ 	.word	0x00000000
        /*0cb8*/ 	.word	0x00000000
        /*0cbc*/ 	.short	0x010a
        /*0cbe*/ 	.byte	0xff
	.zero		1


	//   ....[189]....
        /*0cc0*/ 	.word	0x000089f0
        /*0cc4*/ 	.word	0x00000000
        /*0cc8*/ 	.word	0x00000000
        /*0ccc*/ 	.short	0x010a
        /*0cce*/ 	.byte	0xff
	.zero		1


	//   ....[190]....
        /*0cd0*/ 	.word	0x00008a50
        /*0cd4*/ 	.word	0x00000000
        /*0cd8*/ 	.word	0x00000000
        /*0cdc*/ 	.short	0x010a
        /*0cde*/ 	.byte	0xff
	.zero		1


	//   ....[191]....
        /*0ce0*/ 	.word	0x00008ab0
        /*0ce4*/ 	.word	0x00000000
        /*0ce8*/ 	.word	0x00000000
        /*0cec*/ 	.short	0x010a
        /*0cee*/ 	.byte	0xff
	.zero		1


	//   ....[192]....
        /*0cf0*/ 	.word	0x00008b10
        /*0cf4*/ 	.word	0x00000000
        /*0cf8*/ 	.word	0x00000000
        /*0cfc*/ 	.short	0x010a
        /*0cfe*/ 	.byte	0xff
	.zero		1


	//   ....[193]....
        /*0d00*/ 	.word	0x00008b70
        /*0d04*/ 	.word	0x00000000
        /*0d08*/ 	.word	0x00000000
        /*0d0c*/ 	.short	0x010a
        /*0d0e*/ 	.byte	0xff
	.zero		1


	//   ....[194]....
        /*0d10*/ 	.word	0x00008bd0
        /*0d14*/ 	.word	0x00000000
        /*0d18*/ 	.word	0x00000000
        /*0d1c*/ 	.short	0x010a
        /*0d1e*/ 	.byte	0xff
	.zero		1


	//   ....[195]....
        /*0d20*/ 	.word	0x00008c30
        /*0d24*/ 	.word	0x00000000
        /*0d28*/ 	.word	0x00000000
        /*0d2c*/ 	.short	0x010a
        /*0d2e*/ 	.byte	0xff
	.zero		1


	//   ....[196]....
        /*0d30*/ 	.word	0x00008c90
        /*0d34*/ 	.word	0x00000000
        /*0d38*/ 	.word	0x00000000
        /*0d3c*/ 	.short	0x010a
        /*0d3e*/ 	.byte	0xff
	.zero		1


	//   ....[197]....
        /*0d40*/ 	.word	0x00008cf0
        /*0d44*/ 	.word	0x00000000
        /*0d48*/ 	.word	0x00000000
        /*0d4c*/ 	.short	0x010a
        /*0d4e*/ 	.byte	0xff
	.zero		1


	//   ....[198]....
        /*0d50*/ 	.word	0x00008d50
        /*0d54*/ 	.word	0x00000000
        /*0d58*/ 	.word	0x00000000
        /*0d5c*/ 	.short	0x010a
        /*0d5e*/ 	.byte	0xff
	.zero		1


	//   ....[199]....
        /*0d60*/ 	.word	0x00008db0
        /*0d64*/ 	.word	0x00000000
        /*0d68*/ 	.word	0x00000000
        /*0d6c*/ 	.short	0x010a
        /*0d6e*/ 	.byte	0xff
	.zero		1


	//   ....[200]....
        /*0d70*/ 	.word	0x00008e10
        /*0d74*/ 	.word	0x00000000
        /*0d78*/ 	.word	0x00000000
        /*0d7c*/ 	.short	0x010a
        /*0d7e*/ 	.byte	0xff
	.zero		1


	//   ....[201]....
        /*0d80*/ 	.word	0x00008e70
        /*0d84*/ 	.word	0x00000000
        /*0d88*/ 	.word	0x00000000
        /*0d8c*/ 	.short	0x010a
        /*0d8e*/ 	.byte	0xff
	.zero		1


	//   ....[202]....
        /*0d90*/ 	.word	0x00008ed0
        /*0d94*/ 	.word	0x00000000
        /*0d98*/ 	.word	0x00000000
        /*0d9c*/ 	.short	0x010a
        /*0d9e*/ 	.byte	0xff
	.zero		1


	//   ....[203]....
        /*0da0*/ 	.word	0x00008f30
        /*0da4*/ 	.word	0x00000000
        /*0da8*/ 	.word	0x00000000
        /*0dac*/ 	.short	0x010a
        /*0dae*/ 	.byte	0xff
	.zero		1


	//   ....[204]....
        /*0db0*/ 	.word	0x00008f90
        /*0db4*/ 	.word	0x00000000
        /*0db8*/ 	.word	0x00000000
        /*0dbc*/ 	.short	0x010a
        /*0dbe*/ 	.byte	0xff
	.zero		1


	//   ....[205]....
        /*0dc0*/ 	.word	0x00008ff0
        /*0dc4*/ 	.word	0x00000000
        /*0dc8*/ 	.word	0x00000000
        /*0dcc*/ 	.short	0x010a
        /*0dce*/ 	.byte	0xff
	.zero		1


	//   ....[206]....
        /*0dd0*/ 	.word	0x00009050
        /*0dd4*/ 	.word	0x00000000
        /*0dd8*/ 	.word	0x00000000
        /*0ddc*/ 	.short	0x010a
        /*0dde*/ 	.byte	0xff
	.zero		1


	//   ....[207]....
        /*0de0*/ 	.word	0x000090b0
        /*0de4*/ 	.word	0x00000000
        /*0de8*/ 	.word	0x00000000
        /*0dec*/ 	.short	0x010a
        /*0dee*/ 	.byte	0xff
	.zero		1


	//   ....[208]....
        /*0df0*/ 	.word	0x00009110
        /*0df4*/ 	.word	0x00000000
        /*0df8*/ 	.word	0x00000000
        /*0dfc*/ 	.short	0x010a
        /*0dfe*/ 	.byte	0xff
	.zero		1


	//   ....[209]....
        /*0e00*/ 	.word	0x00009170
        /*0e04*/ 	.word	0x00000000
        /*0e08*/ 	.word	0x00000000
        /*0e0c*/ 	.short	0x010a
        /*0e0e*/ 	.byte	0xff
	.zero		1


	//   ....[210]....
        /*0e10*/ 	.word	0x000091d0
        /*0e14*/ 	.word	0x00000000
        /*0e18*/ 	.word	0x00000000
        /*0e1c*/ 	.short	0x010a
        /*0e1e*/ 	.byte	0xff
	.zero		1


	//   ....[211]....
        /*0e20*/ 	.word	0x00009230
        /*0e24*/ 	.word	0x00000000
        /*0e28*/ 	.word	0x00000000
        /*0e2c*/ 	.short	0x010a
        /*0e2e*/ 	.byte	0xff
	.zero		1


	//   ....[212]....
        /*0e30*/ 	.word	0x00009290
        /*0e34*/ 	.word	0x00000000
        /*0e38*/ 	.word	0x00000000
        /*0e3c*/ 	.short	0x010a
        /*0e3e*/ 	.byte	0xff
	.zero		1


	//   ....[213]....
        /*0e40*/ 	.word	0x000092e0
        /*0e44*/ 	.word	0x00000000
        /*0e48*/ 	.word	0x000002b0
        /*0e4c*/ 	.short	0x010a
        /*0e4e*/ 	.byte	0xff
	.zero		1


	//   ....[214]....
        /*0e50*/ 	.word	0x00009340
        /*0e54*/ 	.word	0x00000000
        /*0e58*/ 	.word	0x00000260
        /*0e5c*/ 	.short	0x010a
        /*0e5e*/ 	.byte	0xff
	.zero		1


	//   ....[215]....
        /*0e60*/ 	.word	0x00009390
        /*0e64*/ 	.word	0x00000000
        /*0e68*/ 	.word	0x00000250
        /*0e6c*/ 	.short	0x010a
        /*0e6e*/ 	.byte	0xff
	.zero		1


	//   ....[216]....
        /*0e70*/ 	.word	0x000093f0
        /*0e74*/ 	.word	0x00000000
        /*0e78*/ 	.word	0x00000260
        /*0e7c*/ 	.short	0x010a
        /*0e7e*/ 	.byte	0xff
	.zero		1


	//   ....[217]....
        /*0e80*/ 	.word	0x00009440
        /*0e84*/ 	.word	0x00000000
        /*0e88*/ 	.word	0x00000250
        /*0e8c*/ 	.short	0x010a
        /*0e8e*/ 	.byte	0xff
	.zero		1


	//   ....[218]....
        /*0e90*/ 	.word	0x000094a0
        /*0e94*/ 	.word	0x00000003
        /*0e98*/ 	.word	0x00000290
        /*0e9c*/ 	.short	0x010a
        /*0e9e*/ 	.byte	0xff
	.zero		1


	//   ....[219]....
        /*0ea0*/ 	.word	0x00009500
        /*0ea4*/ 	.word	0x00000000
        /*0ea8*/ 	.word	0x00000000
        /*0eac*/ 	.short	0x010a
        /*0eae*/ 	.byte	0xff
	.zero		1


	//   ....[220]....
        /*0eb0*/ 	.word	0x00009560
        /*0eb4*/ 	.word	0x00000000
        /*0eb8*/ 	.word	0x00000000
        /*0ebc*/ 	.short	0x010a
        /*0ebe*/ 	.byte	0xff
	.zero		1


	//   ....[221]....
        /*0ec0*/ 	.word	0x000095c0
        /*0ec4*/ 	.word	0x00000000
        /*0ec8*/ 	.word	0x00000000
        /*0ecc*/ 	.short	0x010a
        /*0ece*/ 	.byte	0xff
	.zero		1


	//   ....[222]....
        /*0ed0*/ 	.word	0x00009620
        /*0ed4*/ 	.word	0x00000000
        /*0ed8*/ 	.word	0x00000000
        /*0edc*/ 	.short	0x010a
        /*0ede*/ 	.byte	0xff
	.zero		1


	//   ....[223]....
        /*0ee0*/ 	.word	0x00009680
        /*0ee4*/ 	.word	0x00000000
        /*0ee8*/ 	.word	0x00000000
        /*0eec*/ 	.short	0x010a
        /*0eee*/ 	.byte	0xff
	.zero		1


	//   ....[224]....
        /*0ef0*/ 	.word	0x000096d0
        /*0ef4*/ 	.word	0x00000000
        /*0ef8*/ 	.word	0x00000250
        /*0efc*/ 	.short	0x010a
        /*0efe*/ 	.byte	0xff
	.zero		1


	//   ....[225]....
        /*0f00*/ 	.word	0x00009730
        /*0f04*/ 	.word	0x00000000
        /*0f08*/ 	.word	0x00000248
        /*0f0c*/ 	.short	0x010a
        /*0f0e*/ 	.byte	0xff
	.zero		1


	//   ....[226]....
        /*0f10*/ 	.word	0x00009790
        /*0f14*/ 	.word	0x00000003
        /*0f18*/ 	.word	0x00000230
        /*0f1c*/ 	.short	0x010a
        /*0f1e*/ 	.byte	0xff
	.zero		1


	//   ....[227]....
        /*0f20*/ 	.word	0x000097f0
        /*0f24*/ 	.word	0x00000003
        /*0f28*/ 	.word	0x00000238
        /*0f2c*/ 	.short	0x010a
        /*0f2e*/ 	.byte	0xff
	.zero		1


	//   ....[228]....
        /*0f30*/ 	.word	0x00009850
        /*0f34*/ 	.word	0x00000000
        /*0f38*/ 	.word	0x00000230
        /*0f3c*/ 	.short	0x010a
        /*0f3e*/ 	.byte	0xff
	.zero		1


	//   ....[229]....
        /*0f40*/ 	.word	0x000098a0
        /*0f44*/ 	.word	0x00000000
        /*0f48*/ 	.word	0x00000250
        /*0f4c*/ 	.short	0x010a
        /*0f4e*/ 	.byte	0xff
	.zero		1


	//   ....[230]....
        /*0f50*/ 	.word	0x000098f0
        /*0f54*/ 	.word	0x00000000
        /*0f58*/ 	.word	0x00000220
        /*0f5c*/ 	.short	0x010a
        /*0f5e*/ 	.byte	0xff
	.zero		1


	//   ....[231]....
        /*0f60*/ 	.word	0x00009940
        /*0f64*/ 	.word	0x00000071
        /*0f68*/ 	.word	0x00000270
        /*0f6c*/ 	.short	0x010a
        /*0f6e*/ 	.byte	0xff
	.zero		1


	//   ....[232]....
        /*0f70*/ 	.word	0x00009990
        /*0f74*/ 	.word	0x00000020
        /*0f78*/ 	.word	0x00000220
        /*0f7c*/ 	.short	0x010a
        /*0f7e*/ 	.byte	0xff
	.zero		1


	//----- nvinfo : EIATTR_NUM_MBARRIERS
	.align		4
.L_47:
        /*0f80*/ 	.byte	0x03, 0x38
        /*0f82*/ 	.short	0x005a


	//----- nvinfo : EIATTR_EXIT_INSTR_OFFSETS
	.align		4
        /*0f84*/ 	.byte	0x04, 0x1c
        /*0f86*/ 	.short	(.L_49 - .L_48)


	//   ....[0]....
.L_48:
        /*0f88*/ 	.word	0x000039a0


	//   ....[1]....
        /*0f8c*/ 	.word	0x00003e90


	//   ....[2]....
        /*0f90*/ 	.word	0x00003ef0


	//   ....[3]....
        /*0f94*/ 	.word	0x00004d00


	//   ....[4]....
        /*0f98*/ 	.word	0x00005a10


	//   ....[5]....
        /*0f9c*/ 	.word	0x00005a50


	//   ....[6]....
        /*0fa0*/ 	.word	0x00008510


	//----- nvinfo : EIATTR_MAX_THREADS
	.align		4
.L_49:
        /*0fa4*/ 	.byte	0x04, 0x05
        /*0fa6*/ 	.short	(.L_51 - .L_50)
.L_50:
        /*0fa8*/ 	.word	0x00000100
        /*0fac*/ 	.word	0x00000001
        /*0fb0*/ 	.word	0x00000001


	//----- nvinfo : EIATTR_CRS_STACK_SIZE
	.align		4
.L_51:
        /*0fb4*/ 	.byte	0x04, 0x1e
        /*0fb6*/ 	.short	(.L_53 - .L_52)
.L_52:
        /*0fb8*/ 	.word	0x00000000


	//----- nvinfo : EIATTR_CBANK_PARAM_SIZE
	.align		4
.L_53:
        /*0fbc*/ 	.byte	0x03, 0x19
        /*0fbe*/ 	.short	0x0800


	//----- nvinfo : EIATTR_PARAM_CBANK
	.align		4
        /*0fc0*/ 	.byte	0x04, 0x0a
        /*0fc2*/ 	.short	(.L_55 - .L_54)
	.align		4
.L_54:
        /*0fc4*/ 	.word	index@(.nv.constant0._ZN7cutlass13device_kernelINS_4gemm6kernel13GemmUniversalIN4cute5tupleIJiiiiEEENS1_10collective13CollectiveMmaINS1_35MainloopSm100TmaUmmaWarpSpecializedILi34ELi2ELi4ENS5_IJNS4_1CILi1EEESB_SB_EEEEENS5_IJNSA_ILi64EEENSA_ILi128EEENSA_ILi32EEEEEENS_12float_e5m2_tENS5_IJlSB_lEEESI_SJ_NS4_8TiledMMAINS4_8MMA_AtomIJNS4_10MMA_TraitsINS4_19SM100_MMA_F8F6F4_SSEJSI_SI_fSE_SF_NS4_17integral_constantINS4_4UMMA5MajorELSQ_0EEESR_NSO_INSP_7ScaleInELSS_0EEEST_EEEEEENS4_6LayoutISC_NS5_IJNSA_ILi0EEESX_SX_EEEEENS5_IJNS4_10UnderscoreES10_S10_EEEEENS4_13SM90_TMA_LOADENS4_14ComposedLayoutINS4_7SwizzleILi1ELi4ELi3EEENS4_18smem_ptr_flag_bitsILi8EEENSW_INS5_IJNSA_ILi8EEESG_EEENS5_IJSG_SB_EEEEEEEvNS4_8identityES13_S1D_vS1E_EENS_8epilogue10collective18CollectiveEpilogueINS1G_23Sm100TmaWarpSpecializedILi2ELi2ELi32ELb0ELb0EEEJSH_NS5_IJNSW_ISE_SB_EES1L_EEESI_SJ_SI_SJ_NS1G_6fusion15FusionCallbacksIS1K_NS1N_17LinearCombinationISI_fSI_fLNS_15FloatRoundStyleE2EEESH_S1M_JEEENS4_5SM1004TMEM4LOAD26SM100_TMEM_LOAD_16dp32b32xES13_NS14_INS15_ILi2ELi4ELi3EEES18_NSW_INS5_IJS19_SE_EEENS5_IJSE_SB_EEEEEEENS4_39AutoVectorizingCopyWithAssumedAlignmentILi128EEENS4_14SM90_TMA_STOREES21_S23_S23_EEEvvEEEEvNT_6ParamsE)
        /*0fc8*/ 	.short	0x0380
        /*0fca*/ 	.short	0x0800


	//----- nvinfo : EIATTR_SW_WAR
	.align		4
.L_55:
        /*0fcc*/ 	.byte	0x04, 0x36
        /*0fce*/ 	.short	(.L_57 - .L_56)
.L_56:
        /*0fd0*/ 	.word	0x00000008
.L_57:


//--------------------- .nv.callgraph             --------------------------
	.section	.nv.callgraph,"",@"SHT_CUDA_CALLGRAPH"
	.align	4
	.sectionentsize	8
	.align		4
        /*0000*/ 	.word	0x00000000
	.align		4
        /*0004*/ 	.word	0xffffffff
	.align		4
        /*0008*/ 	.word	index@(_ZN7cutlass13device_kernelINS_4gemm6kernel13GemmUniversalIN4cute5tupleIJiiiiEEENS1_10collective13CollectiveMmaINS1_35MainloopSm100TmaUmmaWarpSpecializedILi34ELi2ELi4ENS5_IJNS4_1CILi1EEESB_SB_EEEEENS5_IJNSA_ILi64EEENSA_ILi128EEENSA_ILi32EEEEEENS_12float_e5m2_tENS5_IJlSB_lEEESI_SJ_NS4_8TiledMMAINS4_8MMA_AtomIJNS4_10MMA_TraitsINS4_19SM100_MMA_F8F6F4_SSEJSI_SI_fSE_SF_NS4_17integral_constantINS4_4UMMA5MajorELSQ_0EEESR_NSO_INSP_7ScaleInELSS_0EEEST_EEEEEENS4_6LayoutISC_NS5_IJNSA_ILi0EEESX_SX_EEEEENS5_IJNS4_10UnderscoreES10_S10_EEEEENS4_13SM90_TMA_LOADENS4_14ComposedLayoutINS4_7SwizzleILi1ELi4ELi3EEENS4_18smem_ptr_flag_bitsILi8EEENSW_INS5_IJNSA_ILi8EEESG_EEENS5_IJSG_SB_EEEEEEEvNS4_8identityES13_S1D_vS1E_EENS_8epilogue10collective18CollectiveEpilogueINS1G_23Sm100TmaWarpSpecializedILi2ELi2ELi32ELb0ELb0EEEJSH_NS5_IJNSW_ISE_SB_EES1L_EEESI_SJ_SI_SJ_NS1G_6fusion15FusionCallbacksIS1K_NS1N_17LinearCombinationISI_fSI_fLNS_15FloatRoundStyleE2EEESH_S1M_JEEENS4_5SM1004TMEM4LOAD26SM100_TMEM_LOAD_16dp32b32xES13_NS14_INS15_ILi2ELi4ELi3EEES18_NSW_INS5_IJS19_SE_EEENS5_IJSE_SB_EEEEEEENS4_39AutoVectorizingCopyWithAssumedAlignmentILi128EEENS4_14SM90_TMA_STOREES21_S23_S23_EEEvvEEEEvNT_6ParamsE)
	.align		4
        /*000c*/ 	.word	index@(__assertfail)
	.align		4
        /*0010*/ 	.word	0x00000000
	.align		4
        /*0014*/ 	.word	0xfffffffe
	.align		4
        /*0018*/ 	.word	0x00000000
	.align		4
        /*001c*/ 	.word	0xfffffffd
	.align		4
        /*0020*/ 	.word	0x00000000
	.align		4
        /*0024*/ 	.word	0xfffffffc


//--------------------- .nv.constant4             --------------------------
	.section	.nv.constant4,"a",@progbits
	.align	8
	.align		8
.nv.constant4:
        /*0000*/ 	.dword	__assertfail
	.align		8
        /*0008*/ 	.dword	__unnamed_1
	.align		8
        /*0010*/ 	.dword	__unnamed_2
	.align		8
        /*0018*/ 	.dword	_ZN40_INTERNAL_101a7d3d_4_k_cu_2b87c18d_261904cuda3std3__45__cpo5beginE
	.align		8
        /*0020*/ 	.dword	_ZN40_INTERNAL_101a7d3d_4_k_cu_2b87c18d_261904cuda3std3__45__cpo3endE
	.align		8
        /*0028*/ 	.dword	_ZN40_INTERNAL_101a7d3d_4_k_cu_2b87c18d_261904cuda3std3__45__cpo6cbeginE
	.align		8
        /*0030*/ 	.dword	_ZN40_INTERNAL_101a7d3d_4_k_cu_2b87c18d_261904cuda3std3__45__cpo4cendE
	.align		8
        /*0038*/ 	.dword	_ZN40_INTERNAL_101a7d3d_4_k_cu_2b87c18d_261904cuda3std3__442_GLOBAL__N__101a7d3d_4_k_cu_2b87c18d_261906ignoreE
	.align		8
        /*0040*/ 	.dword	_ZN40_INTERNAL_101a7d3d_4_k_cu_2b87c18d_261904cuda3std3__419piecewise_constructE
	.align		8
        /*0048*/ 	.dword	_ZN40_INTERNAL_101a7d3d_4_k_cu_2b87c18d_261904cuda3std3__48in_placeE
	.align		8
        /*0050*/ 	.dword	_ZN40_INTERNAL_101a7d3d_4_k_cu_2b87c18d_261904cuda3std6ranges3__45__cpo4swapE
	.align		8
        /*0058*/ 	.dword	_ZN40_INTERNAL_101a7d3d_4_k_cu_2b87c18d_261904cuda3std6ranges3__45__cpo9iter_moveE
	.align		8
        /*0060*/ 	.dword	_ZN40_INTERNAL_101a7d3d_4_k_cu_2b87c18d_261904cute7productE
	.align		8
        /*0068*/ 	.dword	_ZN40_INTERNAL_101a7d3d_4_k_cu_2b87c18d_261904cute1_E
	.align		8
        /*0070*/ 	.dword	$str$25
	.align		8
        /*0078*/ 	.dword	$str$26
	.align		8
        /*0080*/ 	.dword	$str$27
	.align		8
        /*0088*/ 	.dword	$str$28


//--------------------- .text._ZN7cutlass13device_kernelINS_4gemm6kernel13GemmUniversalIN4cute5tupleIJiiiiEEENS1_10collective13CollectiveMmaINS1_35MainloopSm100TmaUmmaWarpSpecializedILi34ELi2ELi4ENS5_IJNS4_1CILi1EEESB_SB_EEEEENS5_IJNSA_ILi64EEENSA_ILi128EEENSA_ILi32EEEEEENS_12float_e5m2_tENS5_IJlSB_lEEESI_SJ_NS4_8TiledMMAINS4_8MMA_AtomIJNS4_10MMA_TraitsINS4_19SM100_MMA_F8F6F4_SSEJSI_SI_fSE_SF_NS4_17integral_constantINS4_4UMMA5MajorELSQ_0EEESR_NSO_INSP_7ScaleInELSS_0EEEST_EEEEEENS4_6LayoutISC_NS5_IJNSA_ILi0EEESX_SX_EEEEENS5_IJNS4_10UnderscoreES10_S10_EEEEENS4_13SM90_TMA_LOADENS4_14ComposedLayoutINS4_7SwizzleILi1ELi4ELi3EEENS4_18smem_ptr_flag_bitsILi8EEENSW_INS5_IJNSA_ILi8EEESG_EEENS5_IJSG_SB_EEEEEEEvNS4_8identityES13_S1D_vS1E_EENS_8epilogue10collective18CollectiveEpilogueINS1G_23Sm100TmaWarpSpecializedILi2ELi2ELi32ELb0ELb0EEEJSH_NS5_IJNSW_ISE_SB_EES1L_EEESI_SJ_SI_SJ_NS1G_6fusion15FusionCallbacksIS1K_NS1N_17LinearCombinationISI_fSI_fLNS_15FloatRoundStyleE2EEESH_S1M_JEEENS4_5SM1004TMEM4LOAD26SM100_TMEM_LOAD_16dp32b32xES13_NS14_INS15_ILi2ELi4ELi3EEES18_NSW_INS5_IJS19_SE_EEENS5_IJSE_SB_EEEEEEENS4_39AutoVectorizingCopyWithAssumedAlignmentILi128EEENS4_14SM90_TMA_STOREES21_S23_S23_EEEvvEEEEvNT_6ParamsE --------------------------
	.section	.text._ZN7cutlass13device_kernelINS_4gemm6kernel13GemmUniversalIN4cute5tupleIJiiiiEEENS1_10collective13CollectiveMmaINS1_35MainloopSm100TmaUmmaWarpSpecializedILi34ELi2ELi4ENS5_IJNS4_1CILi1EEESB_SB_EEEEENS5_IJNSA_ILi64EEENSA_ILi128EEENSA_ILi32EEEEEENS_12float_e5m2_tENS5_IJlSB_lEEESI_SJ_NS4_8TiledMMAINS4_8MMA_AtomIJNS4_10MMA_TraitsINS4_19SM100_MMA_F8F6F4_SSEJSI_SI_fSE_SF_NS4_17integral_constantINS4_4UMMA5MajorELSQ_0EEESR_NSO_INSP_7ScaleInELSS_0EEEST_EEEEEENS4_6LayoutISC_NS5_IJNSA_ILi0EEESX_SX_EEEEENS5_IJNS4_10UnderscoreES10_S10_EEEEENS4_13SM90_TMA_LOADENS4_14ComposedLayoutINS4_7SwizzleILi1ELi4ELi3EEENS4_18smem_ptr_flag_bitsILi8EEENSW_INS5_IJNSA_ILi8EEESG_EEENS5_IJSG_SB_EEEEEEEvNS4_8identityES13_S1D_vS1E_EENS_8epilogue10collective18CollectiveEpilogueINS1G_23Sm100TmaWarpSpecializedILi2ELi2ELi32ELb0ELb0EEEJSH_NS5_IJNSW_ISE_SB_EES1L_EEESI_SJ_SI_SJ_NS1G_6fusion15FusionCallbacksIS1K_NS1N_17LinearCombinationISI_fSI_fLNS_15FloatRoundStyleE2EEESH_S1M_JEEENS4_5SM1004TMEM4LOAD26SM100_TMEM_LOAD_16dp32b32xES13_NS14_INS15_ILi2ELi4ELi3EEES18_NSW_INS5_IJS19_SE_EEENS5_IJSE_SB_EEEEEEENS4_39AutoVectorizingCopyWithAssumedAlignmentILi128EEENS4_14SM90_TMA_STOREES21_S23_S23_EEEvvEEEEvNT_6ParamsE,"ax",@progbits
	.align	128
.text._ZN7cutlass13device_kernelINS_4gemm6kernel13GemmUniversalIN4cute5tupleIJiiiiEEENS1_10collective13CollectiveMmaINS1_35MainloopSm100TmaUmmaWarpSpecializedILi34ELi2ELi4ENS5_IJNS4_1CILi1EEESB_SB_EEEEENS5_IJNSA_ILi64EEENSA_ILi128EEENSA_ILi32EEEEEENS_12float_e5m2_tENS5_IJlSB_lEEESI_SJ_NS4_8TiledMMAINS4_8MMA_AtomIJNS4_10MMA_TraitsINS4_19SM100_MMA_F8F6F4_SSEJSI_SI_fSE_SF_NS4_17integral_constantINS4_4UMMA5MajorELSQ_0EEESR_NSO_INSP_7ScaleInELSS_0EEEST_EEEEEENS4_6LayoutISC_NS5_IJNSA_ILi0EEESX_SX_EEEEENS5_IJNS4_10UnderscoreES10_S10_EEEEENS4_13SM90_TMA_LOADENS4_14ComposedLayoutINS4_7SwizzleILi1ELi4ELi3EEENS4_18smem_ptr_flag_bitsILi8EEENSW_INS5_IJNSA_ILi8EEESG_EEENS5_IJSG_SB_EEEEEEEvNS4_8identityES13_S1D_vS1E_EENS_8epilogue10collective18CollectiveEpilogueINS1G_23Sm100TmaWarpSpecializedILi2ELi2ELi32ELb0ELb0EEEJSH_NS5_IJNSW_ISE_SB_EES1L_EEESI_SJ_SI_SJ_NS1G_6fusion15FusionCallbacksIS1K_NS1N_17LinearCombinationISI_fSI_fLNS_15FloatRoundStyleE2EEESH_S1M_JEEENS4_5SM1004TMEM4LOAD26SM100_TMEM_LOAD_16dp32b32xES13_NS14_INS15_ILi2ELi4ELi3EEES18_NSW_INS5_IJS19_SE_EEENS5_IJSE_SB_EEEEEEENS4_39AutoVectorizingCopyWithAssumedAlignmentILi128EEENS4_14SM90_TMA_STOREES21_S23_S23_EEEvvEEEEvNT_6ParamsE:
        .type           _ZN7cutlass13device_kernelINS_4gemm6kernel13GemmUniversalIN4cute5tupleIJiiiiEEENS1_10collective13CollectiveMmaINS1_35MainloopSm100TmaUmmaWarpSpecializedILi34ELi2ELi4ENS5_IJNS4_1CILi1EEESB_SB_EEEEENS5_IJNSA_ILi64EEENSA_ILi128EEENSA_ILi32EEEEEENS_12float_e5m2_tENS5_IJlSB_lEEESI_SJ_NS4_8TiledMMAINS4_8MMA_AtomIJNS4_10MMA_TraitsINS4_19SM100_MMA_F8F6F4_SSEJSI_SI_fSE_SF_NS4_17integral_constantINS4_4UMMA5MajorELSQ_0EEESR_NSO_INSP_7ScaleInELSS_0EEEST_EEEEEENS4_6LayoutISC_NS5_IJNSA_ILi0EEESX_SX_EEEEENS5_IJNS4_10UnderscoreES10_S10_EEEEENS4_13SM90_TMA_LOADENS4_14ComposedLayoutINS4_7SwizzleILi1ELi4ELi3EEENS4_18smem_ptr_flag_bitsILi8EEENSW_INS5_IJNSA_ILi8EEESG_EEENS5_IJSG_SB_EEEEEEEvNS4_8identityES13_S1D_vS1E_EENS_8epilogue10collective18CollectiveEpilogueINS1G_23Sm100TmaWarpSpecializedILi2ELi2ELi32ELb0ELb0EEEJSH_NS5_IJNSW_ISE_SB_EES1L_EEESI_SJ_SI_SJ_NS1G_6fusion15FusionCallbacksIS1K_NS1N_17LinearCombinationISI_fSI_fLNS_15FloatRoundStyleE2EEESH_S1M_JEEENS4_5SM1004TMEM4LOAD26SM100_TMEM_LOAD_16dp32b32xES13_NS14_INS15_ILi2ELi4ELi3EEES18_NSW_INS5_IJS19_SE_EEENS5_IJSE_SB_EEEEEEENS4_39AutoVectorizingCopyWithAssumedAlignmentILi128EEENS4_14SM90_TMA_STOREES21_S23_S23_EEEvvEEEEvNT_6ParamsE,@function
        .size           _ZN7cutlass13device_kernelINS_4gemm6kernel13GemmUniversalIN4cute5tupleIJiiiiEEENS1_10collective13CollectiveMmaINS1_35MainloopSm100TmaUmmaWarpSpecializedILi34ELi2ELi4ENS5_IJNS4_1CILi1EEESB_SB_EEEEENS5_IJNSA_ILi64EEENSA_ILi128EEENSA_ILi32EEEEEENS_12float_e5m2_tENS5_IJlSB_lEEESI_SJ_NS4_8TiledMMAINS4_8MMA_AtomIJNS4_10MMA_TraitsINS4_19SM100_MMA_F8F6F4_SSEJSI_SI_fSE_SF_NS4_17integral_constantINS4_4UMMA5MajorELSQ_0EEESR_NSO_INSP_7ScaleInELSS_0EEEST_EEEEEENS4_6LayoutISC_NS5_IJNSA_ILi0EEESX_SX_EEEEENS5_IJNS4_10UnderscoreES10_S10_EEEEENS4_13SM90_TMA_LOADENS4_14ComposedLayoutINS4_7SwizzleILi1ELi4ELi3EEENS4_18smem_ptr_flag_bitsILi8EEENSW_INS5_IJNSA_ILi8EEESG_EEENS5_IJSG_SB_EEEEEEEvNS4_8identityES13_S1D_vS1E_EENS_8epilogue10collective18CollectiveEpilogueINS1G_23Sm100TmaWarpSpecializedILi2ELi2ELi32ELb0ELb0EEEJSH_NS5_IJNSW_ISE_SB_EES1L_EEESI_SJ_SI_SJ_NS1G_6fusion15FusionCallbacksIS1K_NS1N_17LinearCombinationISI_fSI_fLNS_15FloatRoundStyleE2EEESH_S1M_JEEENS4_5SM1004TMEM4LOAD26SM100_TMEM_LOAD_16dp32b32xES13_NS14_INS15_ILi2ELi4ELi3EEES18_NSW_INS5_IJS19_SE_EEENS5_IJSE_SB_EEEEEEENS4_39AutoVectorizingCopyWithAssumedAlignmentILi128EEENS4_14SM90_TMA_STOREES21_S23_S23_EEEvvEEEEvNT_6ParamsE,(.L_x_233 - _ZN7cutlass13device_kernelINS_4gemm6kernel13GemmUniversalIN4cute5tupleIJiiiiEEENS1_10collective13CollectiveMmaINS1_35MainloopSm100TmaUmmaWarpSpecializedILi34ELi2ELi4ENS5_IJNS4_1CILi1EEESB_SB_EEEEENS5_IJNSA_ILi64EEENSA_ILi128EEENSA_ILi32EEEEEENS_12float_e5m2_tENS5_IJlSB_lEEESI_SJ_NS4_8TiledMMAINS4_8MMA_AtomIJNS4_10MMA_TraitsINS4_19SM100_MMA_F8F6F4_SSEJSI_SI_fSE_SF_NS4_17integral_constantINS4_4UMMA5MajorELSQ_0EEESR_NSO_INSP_7ScaleInELSS_0EEEST_EEEEEENS4_6LayoutISC_NS5_IJNSA_ILi0EEESX_SX_EEEEENS5_IJNS4_10UnderscoreES10_S10_EEEEENS4_13SM90_TMA_LOADENS4_14ComposedLayoutINS4_7SwizzleILi1ELi4ELi3EEENS4_18smem_ptr_flag_bitsILi8EEENSW_INS5_IJNSA_ILi8EEESG_EEENS5_IJSG_SB_EEEEEEEvNS4_8identityES13_S1D_vS1E_EENS_8epilogue10collective18CollectiveEpilogueINS1G_23Sm100TmaWarpSpecializedILi2ELi2ELi32ELb0ELb0EEEJSH_NS5_IJNSW_ISE_SB_EES1L_EEESI_SJ_SI_SJ_NS1G_6fusion15FusionCallbacksIS1K_NS1N_17LinearCombinationISI_fSI_fLNS_15FloatRoundStyleE2EEESH_S1M_JEEENS4_5SM1004TMEM4LOAD26SM100_TMEM_LOAD_16dp32b32xES13_NS14_INS15_ILi2ELi4ELi3EEES18_NSW_INS5_IJS19_SE_EEENS5_IJSE_SB_EEEEEEENS4_39AutoVectorizingCopyWithAssumedAlignmentILi128EEENS4_14SM90_TMA_STOREES21_S23_S23_EEEvvEEEEvNT_6ParamsE)
        .other          _ZN7cutlass13device_kernelINS_4gemm6kernel13GemmUniversalIN4cute5tupleIJiiiiEEENS1_10collective13CollectiveMmaINS1_35MainloopSm100TmaUmmaWarpSpecializedILi34ELi2ELi4ENS5_IJNS4_1CILi1EEESB_SB_EEEEENS5_IJNSA_ILi64EEENSA_ILi128EEENSA_ILi32EEEEEENS_12float_e5m2_tENS5_IJlSB_lEEESI_SJ_NS4_8TiledMMAINS4_8MMA_AtomIJNS4_10MMA_TraitsINS4_19SM100_MMA_F8F6F4_SSEJSI_SI_fSE_SF_NS4_17integral_constantINS4_4UMMA5MajorELSQ_0EEESR_NSO_INSP_7ScaleInELSS_0EEEST_EEEEEENS4_6LayoutISC_NS5_IJNSA_ILi0EEESX_SX_EEEEENS5_IJNS4_10UnderscoreES10_S10_EEEEENS4_13SM90_TMA_LOADENS4_14ComposedLayoutINS4_7SwizzleILi1ELi4ELi3EEENS4_18smem_ptr_flag_bitsILi8EEENSW_INS5_IJNSA_ILi8EEESG_EEENS5_IJSG_SB_EEEEEEEvNS4_8identityES13_S1D_vS1E_EENS_8epilogue10collective18CollectiveEpilogueINS1G_23Sm100TmaWarpSpecializedILi2ELi2ELi32ELb0ELb0EEEJSH_NS5_IJNSW_ISE_SB_EES1L_EEESI_SJ_SI_SJ_NS1G_6fusion15FusionCallbacksIS1K_NS1N_17LinearCombinationISI_fSI_fLNS_15FloatRoundStyleE2EEESH_S1M_JEEENS4_5SM1004TMEM4LOAD26SM100_TMEM_LOAD_16dp32b32xES13_NS14_INS15_ILi2ELi4ELi3EEES18_NSW_INS5_IJS19_SE_EEENS5_IJSE_SB_EEEEEEENS4_39AutoVectorizingCopyWithAssumedAlignmentILi128EEENS4_14SM90_TMA_STOREES21_S23_S23_EEEvvEEEEvNT_6ParamsE,@"STO_CUDA_ENTRY STV_DEFAULT"
_ZN7cutlass13device_kernelINS_4gemm6kernel13GemmUniversalIN4cute5tupleIJiiiiEEENS1_10collective13CollectiveMmaINS1_35MainloopSm100TmaUmmaWarpSpecializedILi34ELi2ELi4ENS5_IJNS4_1CILi1EEESB_SB_EEEEENS5_IJNSA_ILi64EEENSA_ILi128EEENSA_ILi32EEEEEENS_12float_e5m2_tENS5_IJlSB_lEEESI_SJ_NS4_8TiledMMAINS4_8MMA_AtomIJNS4_10MMA_TraitsINS4_19SM100_MMA_F8F6F4_SSEJSI_SI_fSE_SF_NS4_17integral_constantINS4_4UMMA5MajorELSQ_0EEESR_NSO_INSP_7ScaleInELSS_0EEEST_EEEEEENS4_6LayoutISC_NS5_IJNSA_ILi0EEESX_SX_EEEEENS5_IJNS4_10UnderscoreES10_S10_EEEEENS4_13SM90_TMA_LOADENS4_14ComposedLayoutINS4_7SwizzleILi1ELi4ELi3EEENS4_18smem_ptr_flag_bitsILi8EEENSW_INS5_IJNSA_ILi8EEESG_EEENS5_IJSG_SB_EEEEEEEvNS4_8identityES13_S1D_vS1E_EENS_8epilogue10collective18CollectiveEpilogueINS1G_23Sm100TmaWarpSpecializedILi2ELi2ELi32ELb0ELb0EEEJSH_NS5_IJNSW_ISE_SB_EES1L_EEESI_SJ_SI_SJ_NS1G_6fusion15FusionCallbacksIS1K_NS1N_17LinearCombinationISI_fSI_fLNS_15FloatRoundStyleE2EEESH_S1M_JEEENS4_5SM1004TMEM4LOAD26SM100_TMEM_LOAD_16dp32b32xES13_NS14_INS15_ILi2ELi4ELi3EEES18_NSW_INS5_IJS19_SE_EEENS5_IJSE_SB_EEEEEEENS4_39AutoVectorizingCopyWithAssumedAlignmentILi128EEENS4_14SM90_TMA_STOREES21_S23_S23_EEEvvEEEEvNT_6ParamsE:
[----:B------:R-:W1:Y:S01]  /*0000*/  LDC R1, c[0x0][0x37c] ;  /* 0x0000df00ff017b82 */ /* 0x000e620000000800 */
[----:B------:R-:W2:Y:S01]  /*0010*/  S2R R108, SR_TID.X ;  /* 0x00000000006c7919 */ /* 0x000ea20000002100 */
[----:B------:R-:W3:Y:S01]  /*0020*/  LDCU.64 UR4, c[0x0][0x890] ;  /* 0x00011200ff0477ac */ /* 0x000ee20008000a00 */
[----:B------:R-:W-:Y:S02]  /*0030*/  PRMT R95, RZ, 0x7610, R95 ;  /* 0x00007610ff5f7816 */ /* 0x000fe4000000005f */
[----:B------:R-:W-:Y:S01]  /*0040*/  ELECT P5, URZ, PT ;  /* 0x0000000000ff782f */ /* 0x000fe200038a0000 */
[----:B------:R-:W4:Y:S01]  /*0050*/  LDCU.64 UR46, c[0x0][0x358] ;  /* 0x00006b00ff2e77ac */ /* 0x000f220008000a00 */
[----:B---3--:R-:W-:-:S04]  /*0060*/  UISETP.NE.U32.AND UP0, UPT, UR4, URZ, UPT ;  /* 0x000000ff0400728c */ /* 0x008fc8000bf05070 */
[----:B------:R-:W-:Y:S01]  /*0070*/  UISETP.NE.AND.EX UP0, UPT, UR5, URZ, UPT, UP0 ;  /* 0x000000ff0500728c */ /* 0x000fe2000bf05300 */
[----:B--2---:R-:W-:-:S05]  /*0080*/  SHF.R.U32.HI R101, RZ, 0x5, R108 ;  /* 0x00000005ff657819 */ /* 0x004fca000001166c */
[----:B------:R-:W2:Y:S02]  /*0090*/  SHFL.IDX PT, R0, R101, RZ, 0x1f ;  /* 0x00001fff65007589 */ /* 0x000ea400000e0000 */
[----:B--2---:R-:W-:Y:S01]  /*00a0*/  R2UR UR8, R0 ;  /* 0x00000000000872ca */ /* 0x004fe200000e0000 */
[----:B-1--4-:R-:W-:-:S14]  /*00b0*/  BRA.U UP0, `(.L_x_0) ;  /* 0x00000001002c7547 */ /* 0x012fdc000b800000 */
[----:B------:R-:W1:Y:S02]  /*00c0*/  LDCU.64 UR6, c[0x0][0x888] ;  /* 0x00011100ff0677ac */ /* 0x000e640008000a00 */
[----:B-1----:R-:W-:-:S04]  /*00d0*/  UISETP.NE.U32.AND UP0, UPT, UR6, URZ, UPT ;  /* 0x000000ff0600728c */ /* 0x002fc8000bf05070 */
[----:B------:R-:W-:-:S09]  /*00e0*/  UISETP.NE.AND.EX UP0, UPT, UR7, URZ, UPT, UP0 ;  /* 0x000000ff0700728c */ /* 0x000fd2000bf05300 */
[----:B------:R-:W-:Y:S05]  /*00f0*/  BRA.U !UP0, `(.L_x_1) ;  /* 0x0000000108107547 */ /* 0x000fea000b800000 */
[----:B------:R-:W1:Y:S02]  /*0100*/  LDC.64 R2, c[0x0][0x888] ;  /* 0x00022200ff027b82 */ /* 0x000e640000000a00 */
[----:B-1----:R1:W5:Y:S01]  /*0110*/  LDG.E R49, desc[UR46][R2.64] ;  /* 0x0000002e02317981 */ /* 0x002362000c1e1900 */
[----:B------:R-:W-:Y:S01]  /*0120*/  HFMA2 R95, -RZ, RZ, 0, 5.9604644775390625e-08 ;  /* 0x00000001ff5f7431 */ /* 0x000fe200000001ff */
[----:B------:R-:W-:Y:S05]  /*0130*/  BRA `(.L_x_0) ;  /* 0x00000000000c7947 */ /* 0x000fea0003800000 */
.L_x_1:
[----:B------:R-:W1:Y:S01]  /*0140*/  LDCU UR6, c[0x0][0x880] ;  /* 0x00011000ff0677ac */ /* 0x000e620008000800 */
[----:B------:R-:W-:Y:S01]  /*0150*/  HFMA2 R95, -RZ, RZ, 0, 5.9604644775390625e-08 ;  /* 0x00000001ff5f7431 */ /* 0x000fe200000001ff */
[----:B-1----:R-:W-:-:S07]  /*0160*/  MOV R49, UR6 ;  /* 0x0000000600317c02 */ /* 0x002fce0008000f00 */
.L_x_0:
[----:B------:R-:W2:Y:S02]  /*0170*/  LDCU.64 UR6, c[0x0][0x8b0] ;  /* 0x00011600ff0677ac */ /* 0x000ea40008000a00 */
[----:B--2---:R-:W-:-:S04]  /*0180*/  UISETP.NE.U32.AND UP0, UPT, UR6, URZ, UPT ;  /* 0x000000ff0600728c */ /* 0x004fc8000bf05070 */
[----:B------:R-:W-:-:S09]  /*0190*/  UISETP.NE.AND.EX UP0, UPT, UR7, URZ, UPT, UP0 ;  /* 0x000000ff0700728c */ /* 0x000fd2000bf05300 */
[----:B------:R-:W-:Y:S05]  /*01a0*/  BRA.U UP0, `(.L_x_2) ;  /* 0x0000000100247547 */ /* 0x000fea000b800000 */
[----:B------:R-:W2:Y:S02]  /*01b0*/  LDCU.64 UR6, c[0x0][0x8a8] ;  /* 0x00011500ff0677ac */ /* 0x000ea40008000a00 */
[----:B--2---:R-:W-:-:S04]  /*01c0*/  UISETP.NE.U32.AND UP0, UPT, UR6, URZ, UPT ;  /* 0x000000ff0600728c */ /* 0x004fc8000bf05070 */
[----:B------:R-:W-:-:S09]  /*01d0*/  UISETP.NE.AND.EX UP0, UPT, UR7, URZ, UPT, UP0 ;  /* 0x000000ff0700728c */ /* 0x000fd2000bf05300 */
[----:B------:R-:W-:Y:S05]  /*01e0*/  BRA.U !UP0, `(.L_x_3) ;  /* 0x00000001080c7547 */ /* 0x000fea000b800000 */
[----:B-1----:R-:W1:Y:S02]  /*01f0*/  LDC.64 R2, c[0x0][0x8a8] ;  /* 0x00022a00ff027b82 */ /* 0x002e640000000a00 */
[----:B-1----:R2:W5:Y:S01]  /*0200*/  LDG.E R47, desc[UR46][R2.64] ;  /* 0x0000002e022f7981 */ /* 0x002562000c1e1900 */
[----:B------:R-:W-:Y:S05]  /*0210*/  BRA `(.L_x_2) ;  /* 0x0000000000087947 */ /* 0x000fea0003800000 */
.L_x_3:
[----:B------:R-:W2:Y:S02]  /*0220*/  LDCU UR6, c[0x0][0x8a0] ;  /* 0x00011400ff0677ac */ /* 0x000ea40008000800 */
[----:B--2---:R-:W-:Y:S02]  /*0230*/  MOV R47, UR6 ;  /* 0x00000006002f7c02 */ /* 0x004fe40008000f00 */
.L_x_2:
[----:B------:R-:W-:Y:S01]  /*0240*/  IMAD.U32 R0, RZ, RZ, UR8 ;  /* 0x00000008ff007e24 */ /* 0x000fe2000f8e00ff */
[----:B------:R-:W-:Y:S04]  /*0250*/  BSSY.RECONVERGENT B0, `(.L_x_4) ;  /* 0x000000c000007945 */ /* 0x000fe80003800200 */
[C---:B------:R-:W-:Y:S02]  /*0260*/  ISETP.NE.OR P1, PT, R0.reuse, 0x1, !P5 ;  /* 0x000000010000780c */ /* 0x040fe40006f25670 */
[----:B------:R-:W-:-:S11]  /*0270*/  ISETP.NE.OR P0, PT, R0, 0x3, !P5 ;  /* 0x000000030000780c */ /* 0x000fd60006f05670 */
[----:B------:R-:W-:Y:S05]  /*0280*/  @P1 BRA `(.L_x_5) ;  /* 0x0000000000201947 */ /* 0x000fea0003800000 */
[----:B------:R-:W3:Y:S02]  /*0290*/  LDCU.64 UR6, c[0x0][0x348] ;  /* 0x00006900ff0677ac */ /* 0x000ee40008000a00 */
[----:B---3--:R-:W-:Y:S02]  /*02a0*/  UIADD3 UR10, UP1, UPT, UR6, 0x80, URZ ;  /* 0x00000080060a7890 */ /* 0x008fe4000ff3e0ff */
[----:B------:R-:W-:Y:S02]  /*02b0*/  UIADD3 UR6, UP0, UPT, UR6, 0x180, URZ ;  /* 0x0000018006067890 */ /* 0x000fe4000ff1e0ff */
[----:B------:R-:W-:Y:S02]  /*02c0*/  UIADD3.X UR11, UPT, UPT, URZ, UR7, URZ, UP1, !UPT ;  /* 0x00000007ff0b7290 */ /* 0x000fe40008ffe4ff */
[----:B------:R-:W-:-:S07]  /*02d0*/  UIADD3.X UR7, UPT, UPT, URZ, UR7, URZ, UP0, !UPT ;  /* 0x00000007ff077290 */ /* 0x000fce00087fe4ff */
[----:B------:R3:W-:Y:S02]  /*02e0*/  UTMACCTL.PF [UR10] ;  /* 0x000000000a0079b9 */ /* 0x0007e40008040000 */
[----:B------:R3:W-:Y:S02]  /*02f0*/  UTMACCTL.PF [UR6] ;  /* 0x00000000060079b9 */ /* 0x0007e40008040000 */
[----:B---3--:R-:W-:Y:S01]  /*0300*/  NOP ;  /* 0x0000000000007918 */ /* 0x008fe20000000000 */
.L_x_5:
[----:B------:R-:W-:Y:S05]  /*0310*/  BSYNC.RECONVERGENT B0 ;  /* 0x0000000000007941 */ /* 0x000fea0003800200 */
.L_x_4:
[----:B------:R-:W-:Y:S04]  /*0320*/  BSSY.RECONVERGENT B0, `(.L_x_6) ;  /* 0x000000a000007945 */ /* 0x000fe80003800200 */
        /* <DEDUP_REMOVED lines=9> */
.L_x_7:
[----:B------:R-:W-:Y:S05]  /*03c0*/  BSYNC.RECONVERGENT B0 ;  /* 0x0000000000007941 */ /* 0x000fea0003800200 */
.L_x_6:
[----:B------:R-:W3:Y:S01]  /*03d0*/  LDCU.64 UR6, c[0x0][0x888] ;  /* 0x00011100ff0677ac */ /* 0x000ee20008000a00 */
[----:B------:R-:W-:Y:S02]  /*03e0*/  UISETP.EQ.U32.AND UP1, UPT, UR4, URZ, UPT ;  /* 0x000000ff0400728c */ /* 0x000fe4000bf22070 */
[----:B------:R-:W-:Y:S02]  /*03f0*/  UPLOP3.LUT UP2, UPT, UPT, UPT, UPT, 0x80, 0x8 ;  /* 0x000000000008789c */ /* 0x000fe40003f4f070 */
[----:B---3--:R-:W-:-:S04]  /*0400*/  UISETP.NE.U32.AND UP0, UPT, UR6, URZ, UPT ;  /* 0x000000ff0600728c */ /* 0x008fc8000bf05070 */
[----:B------:R-:W-:-:S04]  /*0410*/  UISETP.NE.AND.EX UP0, UPT, UR7, URZ, UPT, UP0 ;  /* 0x000000ff0700728c */ /* 0x000fc8000bf05300 */
[----:B------:R-:W-:-:S04]  /*0420*/  UISETP.EQ.OR.EX UP3, UPT, UR5, URZ, !UP0, UP1 ;  /* 0x000000ff0500728c */ /* 0x000fc8000c762710 */
[----:B------:R-:W-:-:S05]  /*0430*/  UP2UR UR50, UPR, URZ, 0x8 ;  /* 0x00000008ff327883 */ /* 0x000fca0008000000 */
[----:B------:R-:W-:Y:S07]  /*0440*/  BRA.U !UP3, `(.L_x_8) ;  /* 0x000000010b207547 */ /* 0x000fee000b800000 */
[----:B------:R-:W-:Y:S01]  /*0450*/  UISETP.NE.U32.AND UP2, UPT, UR4, URZ, UPT ;  /* 0x000000ff0400728c */ /* 0x000fe2000bf45070 */
[----:B-----5:R-:W-:Y:S01]  /*0460*/  FSETP.NEU.AND P0, PT, R49, RZ, PT ;  /* 0x000000ff3100720b */ /* 0x020fe20003f0d000 */
[----:B------:R-:W-:Y:S02]  /*0470*/  USEL UR4, URZ, 0xffffffff, UP0 ;  /* 0xffffffffff047887 */ /* 0x000fe40008000000 */
[----:B------:R-:W-:-:S10]  /*0480*/  UISETP.NE.AND.EX UP2, UPT, UR5, URZ, UPT, UP2 ;  /* 0x000000ff0500728c */ /* 0x000fd4000bf45320 */
[----:B------:R-:W-:Y:S01]  /*0490*/  VOTEU.ANY UP1, P0 ;  /* 0x0000000000ff7886 */ /* 0x000fe20000020100 */
[----:B------:R-:W-:-:S04]  /*04a0*/  @!UP2 USEL UR4, URZ, 0xffffffff, UP1 ;  /* 0xffffffffff04a887 */ /* 0x000fc80008800000 */
[----:B------:R-:W-:-:S04]  /*04b0*/  ULOP3.LUT UR4, UR4, 0x1, URZ, 0xc0, !UPT ;  /* 0x0000000104047892 */ /* 0x000fc8000f8ec0ff */
[----:B------:R-:W-:-:S11]  /*04c0*/  UISETP.NE.U32.AND UP2, UPT, UR4, 0x1, UPT ;  /* 0x000000010400788c */ /* 0x000fd6000bf45070 */
.L_x_8:
[----:B-12---:R-:W1:Y:S01]  /*04d0*/  SHFL.IDX PT, R2, R101, RZ, 0x1f ;  /* 0x00001fff65027589 */ /* 0x006e6200000e0000 */
[----:B------:R-:W-:-:S04]  /*04e0*/  UISETP.NE.AND UP1, UPT, UR8, 0x2, UPT ;  /* 0x000000020800788c */ /* 0x000fc8000bf25270 */
[----:B------:R-:W-:Y:S01]  /*04f0*/  USEL UR6, URZ, 0x1, UP1 ;  /* 0x00000001ff067887 */ /* 0x000fe20008800000 */
[----:B-1----:R-:W-:-:S13]  /*0500*/  ISETP.NE.AND P0, PT, R2, RZ, PT ;  /* 0x000000ff0200720c */ /* 0x002fda0003f05270 */
[----:B------:R-:W-:Y:S05]  /*0510*/  @P0 BRA `(.L_x_9) ;  /* 0x0000000400440947 */ /* 0x000fea0003800000 */
[----:B------:R-:W-:Y:S01]  /*0520*/  ELECT P0, URZ, PT ;  /* 0x0000000000ff782f */ /* 0x000fe20003800000 */
[----:B------:R-:W-:-:S12]  /*0530*/  BSSY.RECONVERGENT B0, `(.L_x_9) ;  /* 0x000004f000007945 */ /* 0x000fd80003800200 */
[----:B------:R-:W-:Y:S05]  /*0540*/  @!P0 BRA `(.L_x_10) ;  /* 0x0000000400348947 */ /* 0x000fea0003800000 */
[----:B------:R-:W1:Y:S01]  /*0550*/  S2UR UR5, SR_CgaCtaId ;  /* 0x00000000000579c3 */ /* 0x000e620000008800 */
[----:B------:R-:W-:Y:S01]  /*0560*/  UMOV UR7, 0x400 ;  /* 0x0000040000077882 */ /* 0x000fe20000000000 */
[----:B------:R-:W-:Y:S02]  /*0570*/  UMOV UR4, 0x1 ;  /* 0x0000000100047882 */ /* 0x000fe40000000000 */
[----:B------:R-:W-:-:S04]  /*0580*/  UIADD3 UR10, UPT, UPT, -UR4, 0x100000, URZ ;  /* 0x00100000040a7890 */ /* 0x000fc8000fffe1ff */
[----:B------:R-:W-:Y:S02]  /*0590*/  USHF.L.U32 UR11, UR10, 0xb, URZ ;  /* 0x0000000b0a0b7899 */ /* 0x000fe400080006ff */
[----:B------:R-:W-:Y:S02]  /*05a0*/  USHF.L.U32 UR10, UR10, 0x1, URZ ;  /* 0x000000010a0a7899 */ /* 0x000fe400080006ff */
[----:B-1----:R-:W-:Y:S01]  /*05b0*/  ULEA UR5, UR5, UR7, 0x18 ;  /* 0x0000000705057291 */ /* 0x002fe2000f8ec0ff */
[----:B------:R-:W1:Y:S11]  /*05c0*/  FENCE.VIEW.ASYNC.S ;  /* 0x00000000000073c6 */ /* 0x000e760000000000 */
[----:B-1----:R1:W2:Y:S01]  /*05d0*/  SYNCS.EXCH.64 URZ, [UR5], UR10 ;  /* 0x0000000a05ff75b2 */ /* 0x0022a20008000100 */
[----:B------:R1:W3:Y:S01]  /*05e0*/  SYNCS.EXCH.64 URZ, [UR5+0x110], UR10 ;  /* 0x0001100a05ff75b2 */ /* 0x0002e20008000100 */
[----:B------:R1:W4:Y:S01]  /*05f0*/  SYNCS.EXCH.64 URZ, [UR5+0x8], UR10 ;  /* 0x0000080a05ff75b2 */ /* 0x0003220008000100 */
[----:B------:R1:W1:Y:S01]  /*0600*/  SYNCS.EXCH.64 URZ, [UR5+0x118], UR10 ;  /* 0x0001180a05ff75b2 */ /* 0x0002620008000100 */
        /* <DEDUP_REMOVED lines=64> */
[----:B--234-:R-:W-:Y:S01]  /*0a10*/  NOP ;  /* 0x0000000000007918 */ /* 0x01cfe20000000000 */
.L_x_10:
[----:B-1----:R-:W-:Y:S05]  /*0a20*/  BSYNC.RECONVERGENT B0 ;  /* 0x0000000000007941 */ /* 0x002fea0003800200 */
.L_x_9:
[----:B------:R-:W1:Y:S01]  /*0a30*/  SHFL.IDX PT, R2, R101, RZ, 0x1f ;  /* 0x00001fff65027589 */ /* 0x000e6200000e0000 */
[----:B------:R-:W-:Y:S01]  /*0a40*/  NOP ;  /* 0x0000000000007918 */ /* 0x000fe20000000000 */
[----:B-1----:R-:W-:-:S13]  /*0a50*/  ISETP.NE.AND P0, PT, R2, 0x1, PT ;  /* 0x000000010200780c */ /* 0x002fda0003f05270 */
[----:B------:R-:W-:Y:S05]  /*0a60*/  @P0 BRA `(.L_x_11) ;  /* 0x0000000000480947 */ /* 0x000fea0003800000 */
[----:B------:R-:W1:Y:S01]  /*0a70*/  S2UR UR7, SR_CgaCtaId ;  /* 0x00000000000779c3 */ /* 0x000e620000008800 */
[----:B------:R-:W-:Y:S01]  /*0a80*/  UMOV UR9, 0x400 ;  /* 0x0000040000097882 */ /* 0x000fe20000000000 */
[----:B------:R-:W-:Y:S01]  /*0a90*/  UMOV UR5, 0x20 ;  /* 0x0000002000057882 */ /* 0x000fe20000000000 */
[----:B------:R-:W-:Y:S01]  /*0aa0*/  UMOV UR4, 0x80 ;  /* 0x0000008000047882 */ /* 0x000fe20000000000 */
[----:B------:R-:W-:-:S04]  /*0ab0*/  UIADD3 UR10, UPT, UPT, -UR5, 0x100000, URZ ;  /* 0x00100000050a7890 */ /* 0x000fc8000fffe1ff */
[----:B------:R-:W-:Y:S02]  /*0ac0*/  USHF.L.U32 UR11, UR10, 0xb, URZ ;  /* 0x0000000b0a0b7899 */ /* 0x000fe400080006ff */
[----:B------:R-:W-:Y:S02]  /*0ad0*/  USHF.L.U32 UR10, UR10, 0x1, URZ ;  /* 0x000000010a0a7899 */ /* 0x000fe400080006ff */
[----:B------:R-:W-:-:S04]  /*0ae0*/  UIADD3 UR4, UPT, UPT, -UR4, 0x100000, URZ ;  /* 0x0010000004047890 */ /* 0x000fc8000fffe1ff */
[----:B------:R-:W-:Y:S02]  /*0af0*/  USHF.L.U32 UR5, UR4, 0xb, URZ ;  /* 0x0000000b04057899 */ /* 0x000fe400080006ff */
[----:B------:R-:W-:Y:S01]  /*0b00*/  USHF.L.U32 UR4, UR4, 0x1, URZ ;  /* 0x0000000104047899 */ /* 0x000fe200080006ff */
[----:B------:R-:W-:Y:S01]  /*0b10*/  ELECT P0, URZ, PT ;  /* 0x0000000000ff782f */ /* 0x000fe20003800000 */
[----:B-1----:R-:W-:Y:S01]  /*0b20*/  ULEA UR7, UR7, UR9, 0x18 ;  /* 0x0000000907077291 */ /* 0x002fe2000f8ec0ff */
[----:B------:R-:W1:Y:S11]  /*0b30*/  FENCE.VIEW.ASYNC.S ;  /* 0x00000000000073c6 */ /* 0x000e760000000000 */
[----:B-1----:R1:W2:Y:S01]  /*0b40*/  SYNCS.EXCH.64 URZ, [UR7+0x220], UR10 ;  /* 0x0002200a07ff75b2 */ /* 0x0022a20008000100 */
[----:B------:R1:W3:Y:S01]  /*0b50*/  SYNCS.EXCH.64 URZ, [UR7+0x230], UR4 ;  /* 0x0002300407ff75b2 */ /* 0x0002e20008000100 */
[----:B------:R1:W4:Y:S01]  /*0b60*/  SYNCS.EXCH.64 URZ, [UR7+0x228], UR10 ;  /* 0x0002280a07ff75b2 */ /* 0x0003220008000100 */
[----:B------:R1:W1:Y:S01]  /*0b70*/  SYNCS.EXCH.64 URZ, [UR7+0x238], UR4 ;  /* 0x0002380407ff75b2 */ /* 0x0002620008000100 */
[----:B------:R-:W-:Y:S01]  /*0b80*/  NOP ;  /* 0x0000000000007918 */ /* 0x000fe20000000000 */
.L_x_11:
[----:B------:R-:W2:Y:S01]  /*0b90*/  SHFL.IDX PT, R2, R101, RZ, 0x1f ;  /* 0x00001fff65027589 */ /* 0x000ea200000e0000 */
[----:B------:R-:W-:Y:S01]  /*0ba0*/  NOP ;  /* 0x0000000000007918 */ /* 0x000fe20000000000 */
[----:B--2---:R-:W-:-:S13]  /*0bb0*/  ISETP.NE.AND P0, PT, R2, 0x3, PT ;  /* 0x000000030200780c */ /* 0x004fda0003f05270 */
[----:B------:R-:W-:Y:S05]  /*0bc0*/  @P0 BRA `(.L_x_12) ;  /* 0x0000000000300947 */ /* 0x000fea0003800000 */
[----:B-1----:R-:W1:Y:S01]  /*0bd0*/  S2UR UR5, SR_CgaCtaId ;  /* 0x00000000000579c3 */ /* 0x002e620000008800 */
[----:B------:R-:W-:Y:S01]  /*0be0*/  UMOV UR7, 0x400 ;  /* 0x0000040000077882 */ /* 0x000fe20000000000 */
[----:B------:R-:W-:Y:S01]  /*0bf0*/  UMOV UR4, 0x20 ;  /* 0x0000002000047882 */ /* 0x000fe20000000000 */
[----:B------:R-:W-:Y:S01]  /*0c00*/  ELECT P0, URZ, PT ;  /* 0x0000000000ff782f */ /* 0x000fe20003800000 */
[----:B------:R-:W-:-:S04]  /*0c10*/  UIADD3 UR10, UPT, UPT, -UR4, 0x100000, URZ ;  /* 0x00100000040a7890 */ /* 0x000fc8000fffe1ff */
[----:B------:R-:W-:Y:S02]  /*0c20*/  USHF.L.U32 UR11, UR10, 0xb, URZ ;  /* 0x0000000b0a0b7899 */ /* 0x000fe400080006ff */
[----:B------:R-:W-:Y:S02]  /*0c30*/  USHF.L.U32 UR10, UR10, 0x1, URZ ;  /* 0x000000010a0a7899 */ /* 0x000fe400080006ff */
[----:B-1----:R-:W-:Y:S01]  /*0c40*/  ULEA UR5, UR5, UR7, 0x18 ;  /* 0x0000000705057291 */ /* 0x002fe2000f8ec0ff */
[----:B------:R-:W1:Y:S11]  /*0c50*/  FENCE.VIEW.ASYNC.S ;  /* 0x00000000000073c6 */ /* 0x000e760000000000 */
[----:B-1----:R2:W1:Y:S01]  /*0c60*/  SYNCS.EXCH.64 URZ, [UR5+0x240], UR10 ;  /* 0x0002400a05ff75b2 */ /* 0x0024620008000100 */
[----:B------:R2:W1:Y:S02]  /*0c70*/  SYNCS.EXCH.64 URZ, [UR5+0x248], UR10 ;  /* 0x0002480a05ff75b2 */ /* 0x0004640008000100 */
[----:B--2---:R-:W-:Y:S01]  /*0c80*/  NOP ;  /* 0x0000000000007918 */ /* 0x004fe20000000000 */
.L_x_12:
[----:B------:R-:W2:Y:S01]  /*0c90*/  SHFL.IDX PT, R2, R101, RZ, 0x1f ;  /* 0x00001fff65027589 */ /* 0x000ea200000e0000 */
[----:B------:R-:W-:Y:S01]  /*0ca0*/  NOP ;  /* 0x0000000000007918 */ /* 0x000fe20000000000 */
[----:B--2---:R-:W-:-:S13]  /*0cb0*/  ISETP.NE.AND P0, PT, R2, 0x4, PT ;  /* 0x000000040200780c */ /* 0x004fda0003f05270 */
[----:B------:R-:W-:Y:S05]  /*0cc0*/  @P0 BRA `(.L_x_13) ;  /* 0x00000000004c0947 */ /* 0x000fea0003800000 */
[----:B-1----:R-:W1:Y:S01]  /*0cd0*/  S2UR UR5, SR_CgaCtaId ;  /* 0x00000000000579c3 */ /* 0x002e620000008800 */
[----:B------:R-:W-:Y:S01]  /*0ce0*/  UMOV UR9, 0x100 ;  /* 0x0000010000097882 */ /* 0x000fe20000000000 */
[----:B------:R-:W-:Y:S01]  /*0cf0*/  UMOV UR7, 0x400 ;  /* 0x0000040000077882 */ /* 0x000fe20000000000 */
[----:B------:R-:W-:Y:S01]  /*0d00*/  USEL UR9, UR9, 0xe0, UP2 ;  /* 0x000000e009097887 */ /* 0x000fe20009000000 */
[----:B------:R-:W-:Y:S01]  /*0d10*/  UMOV UR4, 0x1 ;  /* 0x0000000100047882 */ /* 0x000fe20000000000 */
[----:B------:R-:W-:Y:S01]  /*0d20*/  ELECT P0, URZ, PT ;  /* 0x0000000000ff782f */ /* 0x000fe20003800000 */
[----:B------:R-:W-:-:S04]  /*0d30*/  UIADD3 UR10, UPT, UPT, -UR4, 0x100000, URZ ;  /* 0x00100000040a7890 */ /* 0x000fc8000fffe1ff */
[----:B------:R-:W-:Y:S02]  /*0d40*/  USHF.L.U32 UR11, UR10, 0xb, URZ ;  /* 0x0000000b0a0b7899 */ /* 0x000fe400080006ff */
[----:B------:R-:W-:Y:S02]  /*0d50*/  USHF.L.U32 UR10, UR10, 0x1, URZ ;  /* 0x000000010a0a7899 */ /* 0x000fe400080006ff */
[----:B------:R-:W-:-:S04]  /*0d60*/  UIADD3 UR12, UPT, UPT, -UR9, 0x100000, URZ ;  /* 0x00100000090c7890 */ /* 0x000fc8000fffe1ff */
[----:B------:R-:W-:Y:S02]  /*0d70*/  USHF.L.U32 UR13, UR12, 0xb, URZ ;  /* 0x0000000b0c0d7899 */ /* 0x000fe400080006ff */
[----:B------:R-:W-:Y:S02]  /*0d80*/  USHF.L.U32 UR12, UR12, 0x1, URZ ;  /* 0x000000010c0c7899 */ /* 0x000fe400080006ff */
[----:B-1----:R-:W-:Y:S01]  /*0d90*/  ULEA UR5, UR5, UR7, 0x18 ;  /* 0x0000000705057291 */ /* 0x002fe2000f8ec0ff */
[----:B------:R-:W1:Y:S11]  /*0da0*/  FENCE.VIEW.ASYNC.S ;  /* 0x00000000000073c6 */ /* 0x000e760000000000 */
[----:B-1----:R2:W1:Y:S01]  /*0db0*/  SYNCS.EXCH.64 URZ, [UR5+0x250], UR10 ;  /* 0x0002500a05ff75b2 */ /* 0x0024620008000100 */
[----:B------:R2:W1:Y:S01]  /*0dc0*/  SYNCS.EXCH.64 URZ, [UR5+0x260], UR12 ;  /* 0x0002600c05ff75b2 */ /* 0x0004620008000100 */
[----:B------:R2:W1:Y:S01]  /*0dd0*/  SYNCS.EXCH.64 URZ, [UR5+0x258], UR10 ;  /* 0x0002580a05ff75b2 */ /* 0x0004620008000100 */
[----:B------:R2:W1:Y:S02]  /*0de0*/  SYNCS.EXCH.64 URZ, [UR5+0x268], UR12 ;  /* 0x0002680c05ff75b2 */ /* 0x0004640008000100 */
[----:B--2---:R-:W-:Y:S01]  /*0df0*/  NOP ;  /* 0x0000000000007918 */ /* 0x004fe20000000000 */
.L_x_13:
[----:B------:R-:W2:Y:S01]  /*0e00*/  SHFL.IDX PT, R2, R101, RZ, 0x1f ;  /* 0x00001fff65027589 */ /* 0x000ea200000e0000 */
[----:B------:R-:W-:Y:S01]  /*0e10*/  NOP ;  /* 0x0000000000007918 */ /* 0x000fe20000000000 */
[----:B--2---:R-:W-:-:S13]  /*0e20*/  ISETP.NE.AND P0, PT, R2, 0x5, PT ;  /* 0x000000050200780c */ /* 0x004fda0003f05270 */
[----:B------:R-:W-:Y:S05]  /*0e30*/  @P0 BRA `(.L_x_14) ;  /* 0x0000000000580947 */ /* 0x000fea0003800000 */
[----:B-1----:R-:W1:Y:S01]  /*0e40*/  S2UR UR7, SR_CgaCtaId ;  /* 0x00000000000779c3 */ /* 0x002e620000008800 */
        /* <DEDUP_REMOVED lines=12> */
[----:B-1----:R2:W1:Y:S01]  /*0f10*/  SYNCS.EXCH.64 URZ, [UR7+0x270], UR10 ;  /* 0x0002700a07ff75b2 */ /* 0x0024620008000100 */
[----:B------:R2:W1:Y:S01]  /*0f20*/  SYNCS.EXCH.64 URZ, [UR7+0x290], UR4 ;  /* 0x0002900407ff75b2 */ /* 0x0004620008000100 */
[----:B------:R2:W1:Y:S01]  /*0f30*/  SYNCS.EXCH.64 URZ, [UR7+0x278], UR10 ;  /* 0x0002780a07ff75b2 */ /* 0x0004620008000100 */
[----:B------:R2:W1:Y:S01]  /*0f40*/  SYNCS.EXCH.64 URZ, [UR7+0x298], UR4 ;  /* 0x0002980407ff75b2 */ /* 0x0004620008000100 */
[----:B------:R2:W1:Y:S01]  /*0f50*/  SYNCS.EXCH.64 URZ, [UR7+0x280], UR10 ;  /* 0x0002800a07ff75b2 */ /* 0x0004620008000100 */
[----:B------:R2:W1:Y:S01]  /*0f60*/  SYNCS.EXCH.64 URZ, [UR7+0x2a0], UR4 ;  /* 0x0002a00407ff75b2 */ /* 0x0004620008000100 */
[----:B------:R2:W1:Y:S01]  /*0f70*/  SYNCS.EXCH.64 URZ, [UR7+0x288], UR10 ;  /* 0x0002880a07ff75b2 */ /* 0x0004620008000100 */
[----:B------:R2:W1:Y:S02]  /*0f80*/  SYNCS.EXCH.64 URZ, [UR7+0x2a8], UR4 ;  /* 0x0002a80407ff75b2 */ /* 0x0004640008000100 */
[----:B--2---:R-:W-:Y:S01]  /*0f90*/  NOP ;  /* 0x0000000000007918 */ /* 0x004fe20000000000 */
.L_x_14:
        /* <DEDUP_REMOVED lines=18> */
.L_x_15:
[----:B-1----:R-:W1:Y:S01]  /*10c0*/  S2UR UR5, SR_CTAID.X ;  /* 0x00000000000579c3 */ /* 0x002e620000002500 */
[----:B------:R-:W-:-:S05]  /*10d0*/  CS2R.32 R96, SR_CgaSize ;  /* 0x0000000000607805 */ /* 0x000fca0000008a00 */
[----:B------:R-:W-:-:S05]  /*10e0*/  IMAD R96, R96, -0xa0, RZ ;  /* 0xffffff6060607824 */ /* 0x000fca00078e02ff */
[----:B------:R-:W-:-:S14]  /*10f0*/  R2UR UR9, R96 ;  /* 0x00000000600972ca */ /* 0x000fdc00000e0000 */
[----:B------:R-:W2:Y:S01]  /*1100*/  LDCU UR9, c[0x0][UR9+0x2b0] ;  /* 0x00005600090977ac */ /* 0x000ea20008000800 */
[----:B------:R-:W-:Y:S01]  /*1110*/  NOP ;  /* 0x0000000000007918 */ /* 0x000fe20000000000 */
[----:B------:R-:W-:-:S05]  /*1120*/  CS2R.32 R96, SR_CgaSize ;  /* 0x0000000000607805 */ /* 0x000fca0000008a00 */
[----:B------:R-:W-:-:S05]  /*1130*/  IMAD R96, R96, -0xa0, RZ ;  /* 0xffffff6060607824 */ /* 0x000fca00078e02ff */
[----:B------:R-:W-:-:S14]  /*1140*/  R2UR UR7, R96 ;  /* 0x00000000600772ca */ /* 0x000fdc00000e0000 */
[----:B------:R-:W3:Y:S01]  /*1150*/  LDCU UR7, c[0x0][UR7+0x2b4] ;  /* 0x00005680070777ac */ /* 0x000ee20008000800 */
[----:B------:R-:W4:Y:S08]  /*1160*/  S2UR UR4, SR_CTAID.Y ;  /* 0x00000000000479c3 */ /* 0x000f300000002600 */
[----:B------:R-:W3:Y:S01]  /*1170*/  LDC R9, c[0x0][0xb24] ;  /* 0x0002c900ff097b82 */ /* 0x000ee20000000800 */
[----:B-1----:R-:W-:-:S02]  /*1180*/  I2FP.F32.U32 R4, UR5 ;  /* 0x0000000500047c45 */ /* 0x002fc40008201000 */
[----:B------:R-:W-:-:S05]  /*1190*/  CS2R.32 R5, SR_CgaSize ;  /* 0x0000000000057805 */ /* 0x000fca0000008a00 */
[----:B------:R-:W-:-:S06]  /*11a0*/  IMAD R5, R5, -0xa0, RZ ;  /* 0xffffff6005057824 */ /* 0x000fcc00078e02ff */
[----:B------:R-:W1:Y:S01]  /*11b0*/  LDC R5, c[0x0][R5+0x2a0] ;  /* 0x0000a80005057b82 */ /* 0x000e620000000800 */
[----:B------:R-:W-:Y:S01]  /*11c0*/  MOV R21, UR5 ;  /* 0x0000000500157c02 */ /* 0x000fe20008000f00 */
[----:B--2---:R-:W-:Y:S01]  /*11d0*/  FMUL R4, R4, UR9 ;  /* 0x0000000904047c20 */ /* 0x004fe20008400000 */
[----:B----4-:R-:W-:Y:S02]  /*11e0*/  I2FP.F32.U32 R2, UR4 ;  /* 0x0000000400027c45 */ /* 0x010fe40008201000 */
[----:B------:R-:W-:-:S05]  /*11f0*/  CS2R.32 R3, SR_CgaSize ;  /* 0x0000000000037805 */ /* 0x000fca0000008a00 */
[----:B------:R-:W-:-:S06]  /*1200*/  IMAD R3, R3, -0xa0, RZ ;  /* 0xffffff6003037824 */ /* 0x000fcc00078e02ff */
[----:B------:R-:W2:Y:S01]  /*1210*/  LDC R3, c[0x0][R3+0x2a4] ;  /* 0x0000a90003037b82 */ /* 0x000ea20000000800 */
[----:B------:R-:W4:Y:S01]  /*1220*/  F2I.U32.TRUNC.NTZ R96, R4 ;  /* 0x0000000400607305 */ /* 0x000f22000020f000 */
[----:B------:R-:W-:Y:S01]  /*1230*/  MOV R20, UR4 ;  /* 0x0000000400147c02 */ /* 0x000fe20008000f00 */
[----:B---3--:R-:W-:-:S05]  /*1240*/  FMUL R2, R2, UR7 ;  /* 0x0000000702027c20 */ /* 0x008fca0008400000 */
[----:B------:R-:W-:Y:S01]  /*1250*/  BAR.SYNC.DEFER_BLOCKING 0x0 ;  /* 0x0000000000007b1d */ /* 0x000fe20000010000 */
[----:B------:R-:W-:-:S05]  /*1260*/  ISETP.GE.AND P0, PT, R9, 0x1, PT ;  /* 0x000000010900780c */ /* 0x000fca0003f06270 */
[----:B------:R-:W3:Y:S02]  /*1270*/  F2I.U32.TRUNC.NTZ R94, R2 ;  /* 0x00000002005e7305 */ /* 0x000ee4000020f000 */
[----:B------:R-:W2:Y:S01]  /*1280*/  S2UR UR36, SR_CTAID.Z ;  /* 0x00000000002479c3 */ /* 0x000ea20000002700 */
[----:B----4-:R-:W-:-:S05]  /*1290*/  IADD3 R96, PT, PT, -R96, RZ, RZ ;  /* 0x000000ff60607210 */ /* 0x010fca0007ffe1ff */
[----:B-1----:R-:W-:Y:S01]  /*12a0*/  IMAD R96, R5, R96, UR5 ;  /* 0x0000000505607e24 */ /* 0x002fe2000f8e0260 */
[----:B---3--:R-:W-:-:S05]  /*12b0*/  IADD3 R94, PT, PT, -R94, RZ, RZ ;  /* 0x000000ff5e5e7210 */ /* 0x008fca0007ffe1ff */
[----:B--2---:R-:W-:Y:S01]  /*12c0*/  IMAD R94, R3, R94, UR4 ;  /* 0x00000004035e7e24 */ /* 0x004fe2000f8e025e */
[----:B------:R-:W-:Y:S06]  /*12d0*/  @!P0 BRA `(.L_x_16) ;  /* 0x0000000000b88947 */ /* 0x000fec0003800000 */
[----:B------:R-:W1:Y:S01]  /*12e0*/  LDC.64 R4, c[0x0][0xb18] ;  /* 0x0002c600ff047b82 */ /* 0x000e620000000a00 */
[----:B------:R-:W-:-:S07]  /*12f0*/  ISETP.NE.AND P0, PT, R9, 0x1, PT ;  /* 0x000000010900780c */ /* 0x000fce0003f05270 */
[----:B------:R-:W2:Y:S08]  /*1300*/  LDC R10, c[0x0][0xb0c] ;  /* 0x0002c300ff0a7b82 */ /* 0x000eb00000000800 */
[----:B------:R-:W3:Y:S08]  /*1310*/  LDC R11, c[0x0][0x370] ;  /* 0x0000dc00ff0b7b82 */ /* 0x000ef00000000800 */
[----:B------:R-:W4:Y:S01]  /*1320*/  LDC R12, c[0x0][0x374] ;  /* 0x0000dd00ff0c7b82 */ /* 0x000f220000000800 */
[----:B-1----:R-:W-:-:S07]  /*1330*/  ISETP.NE.AND P1, PT, R4, 0x1, PT ;  /* 0x000000010400780c */ /* 0x002fce0003f25270 */
[----:B------:R-:W3:Y:S01]  /*1340*/  LDC.64 R6, c[0x0][0xb10] ;  /* 0x0002c400ff067b82 */ /* 0x000ee20000000a00 */
[----:B--2---:R-:W-:-:S07]  /*1350*/  ISETP.NE.AND P2, PT, R10, 0x1, PT ;  /* 0x000000010a00780c */ /* 0x004fce0003f45270 */
[----:B------:R-:W1:Y:S08]  /*1360*/  LDC R8, c[0x0][0xb20] ;  /* 0x0002c800ff087b82 */ /* 0x000e700000000800 */
[----:B------:R-:W2:Y:S01]  /*1370*/  LDC.64 R2, c[0x0][0xb28] ;  /* 0x0002ca00ff027b82 */ /* 0x000ea20000000a00 */
[----:B----4-:R-:W-:-:S04]  /*1380*/  IMAD.HI.U32 R13, R12, R5, RZ ;  /* 0x000000050c0d7227 */ /* 0x010fc800078e00ff */
[----:B------:R-:W-:-:S04]  /*1390*/  IMAD.HI.U32 R5, R20, R5, RZ ;  /* 0x0000000514057227 */ /* 0x000fc800078e00ff */
[----:B---3--:R-:W-:-:S04]  /*13a0*/  IMAD.HI.U32 R14, R11, R6, RZ ;  /* 0x000000060b0e7227 */ /* 0x008fc800078e00ff */
[C---:B------:R-:W-:Y:S01]  /*13b0*/  IMAD.HI.U32 R16, R21.reuse, R6, RZ ;  /* 0x0000000615107227 */ /* 0x040fe200078e00ff */
[-C--:B------:R-:W-:Y:S02]  /*13c0*/  @P2 SHF.R.U32.HI R11, RZ, R7.reuse, R14 ;  /* 0x00000007ff0b2219 */ /* 0x080fe4000001160e */
[-C--:B-1----:R-:W-:Y:S02]  /*13d0*/  @P1 SHF.R.U32.HI R12, RZ, R8.reuse, R13 ;  /* 0x00000008ff0c1219 */ /* 0x082fe4000001160d */
[----:B------:R-:W-:Y:S02]  /*13e0*/  SHF.R.U32.HI R5, RZ, R8, R5 ;  /* 0x00000008ff057219 */ /* 0x000fe40000011605 */
[----:B------:R-:W-:Y:S02]  /*13f0*/  SHF.R.U32.HI R16, RZ, R7, R16 ;  /* 0x00000007ff107219 */ /* 0x000fe40000011610 */
[----:B------:R-:W-:Y:S01]  /*1400*/  SEL R5, R20, R5, !P1 ;  /* 0x0000000514057207 */ /* 0x000fe20004800000 */
[----:B--2---:R-:W-:Y:S01]  /*1410*/  IMAD.HI.U32 R14, R12, R2, RZ ;  /* 0x000000020c0e7227 */ /* 0x004fe200078e00ff */
[----:B------:R-:W-:-:S02]  /*1420*/  SEL R7, R21, R16, !P2 ;  /* 0x0000001015077207 */ /* 0x000fc40005000000 */
[----:B------:R-:W-:Y:S01]  /*1430*/  IADD3 R13, PT, PT, -R5, RZ, RZ ;  /* 0x000000ff050d7210 */ /* 0x000fe20007ffe1ff */
[----:B------:R-:W-:Y:S01]  /*1440*/  IMAD.HI.U32 R6, R11, R2, RZ ;  /* 0x000000020b067227 */ /* 0x000fe200078e00ff */
[----:B------:R-:W-:-:S03]  /*1450*/  @P0 SHF.R.U32.HI R12, RZ, R3, R14 ;  /* 0x00000003ff0c0219 */ /* 0x000fc6000001160e */
[----:B------:R-:W-:Y:S01]  /*1460*/  IMAD R13, R4, R13, R20 ;  /* 0x0000000d040d7224 */ /* 0x000fe200078e0214 */
[----:B------:R-:W-:Y:S01]  /*1470*/  @P0 SHF.R.U32.HI R11, RZ, R3, R6 ;  /* 0x00000003ff0b0219 */ /* 0x000fe20000011606 */
[----:B------:R-:W-:-:S04]  /*1480*/  IMAD R12, R12, R9, RZ ;  /* 0x000000090c0c7224 */ /* 0x000fc800078e02ff */
[----:B------:R-:W-:Y:S01]  /*1490*/  IMAD R6, R11, R9, RZ ;  /* 0x000000090b067224 */ /* 0x000fe200078e02ff */
[----:B------:R-:W-:-:S04]  /*14a0*/  ISETP.GE.AND P1, PT, R5, R12, PT ;  /* 0x0000000c0500720c */ /* 0x000fc80003f26270 */
[----:B------:R-:W-:Y:S01]  /*14b0*/  ISETP.GE.OR P1, PT, R7, R6, P1 ;  /* 0x000000060700720c */ /* 0x000fe20000f26670 */
[----:B------:R-:W-:-:S05]  /*14c0*/  IMAD.HI.U32 R6, R5, R2, RZ ;  /* 0x0000000205067227 */ /* 0x000fca00078e00ff */
[----:B------:R-:W-:-:S04]  /*14d0*/  SHF.R.U32.HI R6, RZ, R3, R6 ;  /* 0x00000003ff067219 */ /* 0x000fc80000011606 */
[----:B------:R-:W-:-:S03]  /*14e0*/  SEL R6, R5, R6, !P0 ;  /* 0x0000000605067207 */ /* 0x000fc60004000000 */
[----:B------:R-:W-:Y:S01]  /*14f0*/  @!P1 IMAD.HI.U32 R8, R7, R2, RZ ;  /* 0x0000000207089227 */ /* 0x000fe200078e00ff */
[----:B------:R-:W-:-:S04]  /*1500*/  IADD3 R2, PT, PT, -R6, RZ, RZ ;  /* 0x000000ff06027210 */ /* 0x000fc80007ffe1ff */
[----:B------:R-:W-:Y:S01]  /*1510*/  @!P1 SHF.R.U32.HI R8, RZ, R3, R8 ;  /* 0x00000003ff089219 */ /* 0x000fe20000011608 */
[----:B------:R-:W-:-:S03]  /*1520*/  IMAD R2, R9, R2, R5 ;  /* 0x0000000209027224 */ /* 0x000fc600078e0205 */
[----:B------:R-:W-:-:S05]  /*1530*/  @!P1 SEL R3, R7, R8, !P0 ;  /* 0x0000000807039207 */ /* 0x000fca0004000000 */
[--C-:B------:R-:W-:Y:S02]  /*1540*/  @!P1 IMAD.IADD R6, R6, 0x1, -R3.reuse ;  /* 0x0000000106069824 */ /* 0x100fe400078e0a03 */
[----:B------:R-:W-:Y:S01]  /*1550*/  @!P1 IMAD R3, R2, R11, R3 ;  /* 0x0000000b02039224 */ /* 0x000fe200078e0203 */
[----:B------:R-:W-:Y:S01]  /*1560*/  IADD3 R2, PT, PT, -R7, RZ, RZ ;  /* 0x000000ff07027210 */ /* 0x000fe20007ffe1ff */
[----:B------:R-:W-:Y:S02]  /*1570*/  @!P1 IMAD R5, R6, R9, R7 ;  /* 0x0000000906059224 */ /* 0x000fe400078e0207 */
[----:B------:R-:W-:Y:S02]  /*1580*/  @!P1 IMAD.MOV.U32 R7, RZ, RZ, R3 ;  /* 0x000000ffff079224 */ /* 0x000fe400078e0003 */
[----:B------:R-:W-:Y:S02]  /*1590*/  IMAD R2, R10, R2, R21 ;  /* 0x000000020a027224 */ /* 0x000fe400078e0215 */
[----:B------:R-:W-:-:S02]  /*15a0*/  IMAD R20, R5, R4, R13 ;  /* 0x0000000405147224 */ /* 0x000fc400078e020d */
[----:B------:R-:W-:Y:S02]  /*15b0*/  IMAD R21, R7, R10, R2 ;  /* 0x0000000a07157224 */ /* 0x000fe400078e0202 */
.L_x_16:
[----:B------:R-:W1:Y:S01]  /*15c0*/  LDCU UR4, c[0x0][0xb30] ;  /* 0x00016600ff0477ac */ /* 0x000e620008000800 */
[----:B------:R-:W2:Y:S08]  /*15d0*/  S2UR UR37, SR_CgaCtaId ;  /* 0x00000000002579c3 */ /* 0x000eb00000008800 */
[----:B------:R-:W3:Y:S01]  /*15e0*/  LDC R40, c[0x0][0xb24] ;  /* 0x0002c900ff287b82 */ /* 0x000ee20000000800 */
[----:B-1----:R-:W-:-:S09]  /*15f0*/  UISETP.NE.AND UP1, UPT, UR4, 0x1, UPT ;  /* 0x000000010400788c */ /* 0x002fd2000bf25270 */
[----:B--2---:R-:W-:Y:S05]  /*1600*/  BRA.U UP1, `(.L_x_17) ;  /* 0x0000000101407547 */ /* 0x004fea000b800000 */
[----:B------:R-:W1:Y:S08]  /*1610*/  LDC.64 R4, c[0x0][0xb10] ;  /* 0x0002c400ff047b82 */ /* 0x000e700000000a00 */
[----:B------:R-:W2:Y:S08]  /*1620*/  LDC.64 R2, c[0x0][0xb18] ;  /* 0x0002c600ff027b82 */ /* 0x000eb00000000a00 */
[----:B------:R-:W4:Y:S08]  /*1630*/  LDC R6, c[0x0][0xb20] ;  /* 0x0002c800ff067b82 */ /* 0x000f300000000800 */
[----:B------:R-:W3:Y:S01]  /*1640*/  LDC R8, c[0x0][0xb0c] ;  /* 0x0002c300ff087b82 */ /* 0x000ee20000000800 */
[----:B-1----:R-:W-:-:S05]  /*1650*/  IMAD.HI.U32 R4, R21, R4, RZ ;  /* 0x0000000415047227 */ /* 0x002fca00078e00ff */
[----:B------:R-:W-:Y:S01]  /*1660*/  SHF.R.U32.HI R4, RZ, R5, R4 ;  /* 0x00000005ff047219 */ /* 0x000fe20000011604 */
[----:B--2---:R-:W-:Y:S01]  /*1670*/  IMAD.HI.U32 R3, R20, R3, RZ ;  /* 0x0000000314037227 */ /* 0x004fe200078e00ff */
[----:B------:R-:W-:-:S04]  /*1680*/  ISETP.NE.AND P0, PT, R2, 0x1, PT ;  /* 0x000000010200780c */ /* 0x000fc80003f05270 */
[----:B----4-:R-:W-:-:S04]  /*1690*/  SHF.R.U32.HI R3, RZ, R6, R3 ;  /* 0x00000006ff037219 */ /* 0x010fc80000011603 */
[----:B------:R-:W-:Y:S02]  /*16a0*/  SEL R3, R20, R3, !P0 ;  /* 0x0000000314037207 */ /* 0x000fe40004000000 */
[----:B---3--:R-:W-:-:S04]  /*16b0*/  ISETP.NE.AND P1, PT, R8, 0x1, PT ;  /* 0x000000010800780c */ /* 0x008fc80003f25270 */
[----:B------:R-:W-:-:S05]  /*16c0*/  SEL R4, R21, R4, !P1 ;  /* 0x0000000415047207 */ /* 0x000fca0004800000 */
[----:B------:R-:W-:Y:S02]  /*16d0*/  IMAD.IADD R5, R3, 0x1, -R4 ;  /* 0x0000000103057824 */ /* 0x000fe400078e0a04 */
[----:B------:R-:W-:Y:S02]  /*16e0*/  IMAD.IADD R3, R4, 0x1, -R3 ;  /* 0x0000000104037824 */ /* 0x000fe400078e0a03 */
[----:B------:R-:W-:Y:S02]  /*16f0*/  IMAD R21, R5, R8, R21 ;  /* 0x0000000805157224 */ /* 0x000fe400078e0215 */
[----:B------:R-:W-:-:S07]  /*1700*/  IMAD R20, R3, R2, R20 ;  /* 0x0000000203147224 */ /* 0x000fce00078e0214 */
.L_x_17:
[----:B------:R-:W-:Y:S01]  /*1710*/  BAR.SYNC.DEFER_BLOCKING 0x0 ;  /* 0x0000000000007b1d */ /* 0x000fe20000010000 */
[----:B------:R-:W-:Y:S01]  /*1720*/  UISETP.NE.AND UP1, UPT, UR8, 0x2, UPT ;  /* 0x000000020800788c */ /* 0x000fe2000bf25270 */
[----:B------:R-:W-:Y:S02]  /*1730*/  ISETP.NE.OR P5, PT, R0, 0x2, !P5 ;  /* 0x000000020000780c */ /* 0x000fe40006fa5670 */
[----:B------:R-:W-:-:S06]  /*1740*/  LOP3.LUT R2, R108, 0x1f, RZ, 0xc0, !PT ;  /* 0x0000001f6c027812 */ /* 0x000fcc00078ec0ff */
[----:B------:R-:W-:Y:S05]  /*1750*/  BRA.U UP1, `(.L_x_18) ;  /* 0x0000002101987547 */ /* 0x000fea000b800000 */
[----:B------:R-:W1:Y:S01]  /*1760*/  LDCU UR13, c[0x0][0x38c] ;  /* 0x00007180ff0d77ac */ /* 0x000e620008000800 */
[----:B------:R-:W2:Y:S01]  /*1770*/  LDC R9, c[0x0][0x370] ;  /* 0x0000dc00ff097b82 */ /* 0x000ea20000000800 */
[----:B------:R-:W-:Y:S01]  /*1780*/  PLOP3.LUT P1, PT, PT, PT, UP2, 0x80, 0x8 ;  /* 0x000000000008781c */ /* 0x000fe20003f2f028 */
[----:B------:R-:W-:Y:S01]  /*1790*/  HFMA2 R12, -RZ, RZ, 0, 0 ;  /* 0x00000000ff0c7431 */ /* 0x000fe200000001ff */
[----:B------:R-:W-:Y:S01]  /*17a0*/  ISETP.EQ.OR P4, PT, R2, RZ, P5 ;  /* 0x000000ff0200720c */ /* 0x000fe20002f82670 */
[----:B------:R-:W-:Y:S01]  /*17b0*/  IMAD.MOV.U32 R15, RZ, RZ, 0x1 ;  /* 0x00000001ff0f7424 */ /* 0x000fe200078e00ff */
[----:B------:R-:W-:Y:S01]  /*17c0*/  PLOP3.LUT P1, PT, P1, PT, PT, 0x8, 0x80 ;  /* 0x000000000080781c */ /* 0x000fe20000f2e170 */
[----:B------:R-:W-:Y:S01]  /*17d0*/  IMAD.MOV.U32 R14, RZ, RZ, RZ ;  /* 0x000000ffff0e7224 */ /* 0x000fe200078e00ff */
[----:B------:R-:W-:Y:S01]  /*17e0*/  MOV R8, 0x1 ;  /* 0x0000000100087802 */ /* 0x000fe20000000f00 */
[----:B------:R-:W4:Y:S01]  /*17f0*/  LDC R0, c[0x0][0x374] ;  /* 0x0000dd00ff007b82 */ /* 0x000f220000000800 */
[----:B------:R-:W-:Y:S01]  /*1800*/  IMAD.MOV.U32 R10, RZ, RZ, RZ ;  /* 0x000000ffff0a7224 */ /* 0x000fe200078e00ff */
[----:B------:R-:W2:Y:S01]  /*1810*/  LDCU.64 UR22, c[0x0][0x348] ;  /* 0x00006900ff1677ac */ /* 0x000ea20008000a00 */
[----:B------:R-:W-:Y:S01]  /*1820*/  UMOV UR6, URZ ;  /* 0x000000ff00067c82 */ /* 0x000fe20008000000 */
[----:B-1----:R-:W-:-:S04]  /*1830*/  UIADD3 UR5, UPT, UPT, UR13, 0x1f, URZ ;  /* 0x0000001f0d057890 */ /* 0x002fc8000fffe0ff */
[----:B------:R-:W-:-:S04]  /*1840*/  USHF.R.S32.HI UR4, URZ, 0x1f, UR5 ;  /* 0x0000001fff047899 */ /* 0x000fc80008011405 */
[----:B------:R-:W-:-:S04]  /*1850*/  ULEA.HI UR4, UR4, UR5, URZ, 0x5 ;  /* 0x0000000504047291 */ /* 0x000fc8000f8f28ff */
[----:B------:R-:W-:Y:S02]  /*1860*/  USHF.R.S32.HI UR15, URZ, 0x5, UR4 ;  /* 0x00000005ff0f7899 */ /* 0x000fe40008011404 */
[----:B------:R-:W-:Y:S02]  /*1870*/  UIADD3 UR4, UPT, UPT, UR13, -0x1, URZ ;  /* 0xffffffff0d047890 */ /* 0x000fe4000fffe0ff */
[----:B------:R-:W-:Y:S02]  /*1880*/  UISETP.LT.U32.AND UP0, UPT, UR15, 0x22, UPT ;  /* 0x000000220f00788c */ /* 0x000fe4000bf01070 */
[----:B------:R-:W-:Y:S02]  /*1890*/  UISETP.GE.U32.AND UP1, UPT, UR4, -0x3f, UPT ;  /* 0xffffffc10400788c */ /* 0x000fe4000bf26070 */
[----:B------:R-:W-:Y:S02]  /*18a0*/  USEL UR14, UR15, 0x22, UP0 ;  /* 0x000000220f0e7887 */ /* 0x000fe40008000000 */
[----:B------:R-:W-:-:S02]  /*18b0*/  UIADD3 UR13, UPT, UPT, UR13, 0x3e, URZ ;  /* 0x0000003e0d0d7890 */ /* 0x000fc4000fffe0ff */
[----:B------:R-:W-:Y:S02]  /*18c0*/  UIADD3 UR5, UPT, UPT, UR14, -0x1, URZ ;  /* 0xffffffff0e057890 */ /* 0x000fe4000fffe0ff */
[----:B------:R-:W-:-:S03]  /*18d0*/  UIADD3 UR7, UPT, UPT, UR15, -UR14, URZ ;  /* 0x8000000e0f077290 */ /* 0x000fc6000fffe0ff */
[----:B------:R-:W-:-:S04]  /*18e0*/  @UP1 UIADD3 UR5, UPT, UPT, UR14, URZ, URZ ;  /* 0x000000ff0e051290 */ /* 0x000fc8000fffe0ff */
[----:B--2---:R-:W-:-:S12]  /*18f0*/  UIADD3 UR5, UPT, UPT, UR5, 0x1, URZ ;  /* 0x0000000105057890 */ /* 0x004fd8000fffe0ff */
.L_x_36:
[----:B------:R-:W-:Y:S01]  /*1900*/  UISETP.NE.AND UP0, UPT, UR37, URZ, UPT ;  /* 0x000000ff2500728c */ /* 0x000fe2000bf05270 */
[----:B------:R-:W1:Y:S08]  /*1910*/  S2UR UR37, SR_CgaCtaId ;  /* 0x00000000002579c3 */ /* 0x000e700000008800 */
[----:B------:R-:W-:Y:S05]  /*1920*/  BRA.U UP0, `(.L_x_19) ;  /* 0x0000000100347547 */ /* 0x000fea000b800000 */
[----:B------:R-:W2:Y:S01]  /*1930*/  S2R R2, SR_CgaCtaId ;  /* 0x0000000000027919 */ /* 0x000ea20000008800 */
[----:B------:R-:W-:-:S04]  /*1940*/  MOV R3, 0x400 ;  /* 0x0000040000037802 */ /* 0x000fc80000000f00 */
[----:B--2---:R-:W-:Y:S02]  /*1950*/  LEA R3, R2, R3, 0x18 ;  /* 0x0000000302037211 */ /* 0x004fe400078ec0ff */
[----:B------:R-:W-:-:S03]  /*1960*/  SHF.L.U32 R2, R8, 0x1f, RZ ;  /* 0x0000001f08027819 */ /* 0x000fc600000006ff */
[----:B------:R-:W-:-:S04]  /*1970*/  IMAD R3, R10, 0x8, R3 ;  /* 0x000000080a037824 */ /* 0x000fc800078e0203 */
[----:B------:R-:W2:Y:S02]  /*1980*/  SYNCS.PHASECHK.TRANS64.TRYWAIT P0, [R3+URZ+0x2c0], R2 ;  /* 0x0002c002030075a7 */ /* 0x000ea400080011ff */
[----:B--2---:R-:W-:Y:S05]  /*1990*/  @!P0 BRA `(.L_x_20) ;  /* 0x0000006800e08947 */ /* 0x004fea0003800000 */
.L_x_136:
[----:B------:R-:W-:Y:S01]  /*19a0*/  VIADD R10, R10, 0x1 ;  /* 0x000000010a0a7836 */ /* 0x000fe20000000000 */
[----:B------:R2:W-:Y:S04]  /*19b0*/  SYNCS.ARRIVE.TRANS64.A1T0 RZ, [R3+URZ+0x2b0], RZ ;  /* 0x0002b0ff03ff79a7 */ /* 0x0005e800081000ff */
[----:B------:R-:W-:-:S04]  /*19c0*/  ISETP.NE.AND P0, PT, R10, 0x2, PT ;  /* 0x000000020a00780c */ /* 0x000fc80003f05270 */
[----:B------:R-:W-:Y:S02]  /*19d0*/  SEL R10, R10, RZ, P0 ;  /* 0x000000ff0a0a7207 */ /* 0x000fe40000000000 */
[----:B--2---:R-:W-:-:S04]  /*19e0*/  SEL R3, RZ, 0x1, P0 ;  /* 0x00000001ff037807 */ /* 0x004fc80000000000 */
[----:B------:R-:W-:-:S07]  /*19f0*/  LOP3.LUT R8, R8, R3, RZ, 0x3c, !PT ;  /* 0x0000000308087212 */ /* 0x000fce00078e3cff */
.L_x_19:
[----:B------:R-:W-:Y:S01]  /*1a00*/  UMOV UR4, 0x400 ;  /* 0x0000040000047882 */ /* 0x000fe20000000000 */
[----:B------:R-:W-:Y:S01]  /*1a10*/  SHF.L.U32 R2, R15, 0x1f, RZ ;  /* 0x0000001f0f027819 */ /* 0x000fe200000006ff */
[----:B-1----:R-:W-:Y:S01]  /*1a20*/  ULEA UR4, UR37, UR4, 0x18 ;  /* 0x0000000425047291 */ /* 0x002fe2000f8ec0ff */
[----:B------:R-:W-:Y:S01]  /*1a30*/  R2UR UR35, R21 ;  /* 0x00000000152372ca */ /* 0x000fe200000e0000 */
[----:B------:R-:W-:Y:S01]  /*1a40*/  UISETP.GE.U32.AND UP0, UPT, UR13, 0x3f, UPT ;  /* 0x0000003f0d00788c */ /* 0x000fe2000bf06070 */
[----:B------:R-:W-:Y:S01]  /*1a50*/  R2UR UR11, R20 ;  /* 0x00000000140b72ca */ /* 0x000fe200000e0000 */
[----:B------:R-:W-:Y:S01]  /*1a60*/  ULEA UR8, UR6, UR4, 0x3 ;  /* 0x0000000406087291 */ /* 0x000fe2000f8e18ff */
[----:B------:R-:W-:-:S08]  /*1a70*/  UMOV UR24, URZ ;  /* 0x000000ff00187c82 */ /* 0x000fd00008000000 */
[----:B------:R1:W2:Y:S01]  /*1a80*/  SYNCS.PHASECHK.TRANS64.TRYWAIT P0, [UR8+0x110], R2 ;  /* 0x00011002ff0075a7 */ /* 0x0002a20008001108 */
[----:B------:R-:W-:Y:S02]  /*1a90*/  USHF.L.U32 UR35, UR35, 0x6, URZ ;  /* 0x0000000623237899 */ /* 0x000fe400080006ff */
[----:B------:R-:W-:Y:S01]  /*1aa0*/  USHF.L.U32 UR11, UR11, 0x7, URZ ;  /* 0x000000070b0b7899 */ /* 0x000fe200080006ff */
[----:B------:R-:W-:Y:S11]  /*1ab0*/  BRA.U !UP0, `(.L_x_21) ;  /* 0x0000000108a87547 */ /* 0x000ff6000b800000 */
[----:B------:R-:W-:Y:S01]  /*1ac0*/  UMOV UR16, URZ ;  /* 0x000000ff00107c82 */ /* 0x000fe20008000000 */
[----:B------:R-:W-:-:S05]  /*1ad0*/  UMOV UR17, UR6 ;  /* 0x0000000600117c82 */ /* 0x000fca0008000000 */
.L_x_26:
[----:B-1----:R-:W-:Y:S01]  /*1ae0*/  ULEA UR33, UR17, UR4, 0x3 ;  /* 0x0000000411217291 */ /* 0x002fe2000f8e18ff */
[----:B--2---:R-:W-:Y:S01]  /*1af0*/  @!P5 MOV R3, 0x1800 ;  /* 0x000018000003d802 */ /* 0x004fe20000000f00 */
[----:B--2---:R-:W-:Y:S10]  /*1b00*/  @P0 BRA `(.L_x_22) ;  /* 0x00000000000c0947 */ /* 0x004ff40003800000 */
[----:B------:R-:W-:-:S04]  /*1b10*/  SHF.L.U32 R5, R15, 0x1f, RZ ;  /* 0x0000001f0f057819 */ /* 0x000fc800000006ff */
[----:B------:R-:W2:Y:S02]  /*1b20*/  SYNCS.PHASECHK.TRANS64.TRYWAIT P0, [UR33+0x110], R5 ;  /* 0x00011005ff0075a7 */ /* 0x000ea40008001121 */
[----:B--2---:R-:W-:Y:S05]  /*1b30*/  @!P0 BRA `(.L_x_23) ;  /* 0x00000068008c8947 */ /* 0x004fea0003800000 */
.L_x_22:
[----:B------:R2:W-:Y:S01]  /*1b40*/  @!P5 SYNCS.ARRIVE.TRANS64 RZ, [UR33], R3 ;  /* 0x00000003ffffd9a7 */ /* 0x0005e20008000021 */
[----:B------:R-:W-:Y:S04]  /*1b50*/  BSSY.RECONVERGENT B0, `(.L_x_24) ;  /* 0x0000003000007945 */ /* 0x000fe80003800200 */
[----:B------:R-:W-:Y:S05]  /*1b60*/  @P4 BRA `(.L_x_25) ;  /* 0x0000000000044947 */ /* 0x000fea0003800000 */
[----:B------:R-:W-:Y:S05]  /*1b70*/  BPT.TRAP 0x1 ;  /* 0x000000040000795c */ /* 0x000fea0000300000 */
.L_x_25:
[----:B------:R-:W-:Y:S05]  /*1b80*/  BSYNC.RECONVERGENT B0 ;  /* 0x0000000000007941 */ /* 0x000fea0003800200 */
.L_x_24:
[----:B------:R-:W-:Y:S02]  /*1b90*/  UIADD3 UR6, UPT, UPT, UR17, 0x1, URZ ;  /* 0x0000000111067890 */ /* 0x000fe4000fffe0ff */
[----:B------:R-:W-:Y:S02]  /*1ba0*/  ULEA UR32, UR17, UR4, 0xb ;  /* 0x0000000411207291 */ /* 0x000fe4000f8e58ff */
[----:B------:R-:W-:Y:S02]  /*1bb0*/  UISETP.NE.AND UP0, UPT, UR6, 0x22, UPT ;  /* 0x000000220600788c */ /* 0x000fe4000bf05270 */
[----:B------:R-:W-:Y:S02]  /*1bc0*/  UIADD3 UR26, UP1, UPT, UR22, 0x80, URZ ;  /* 0x00000080161a7890 */ /* 0x000fe4000ff3e0ff */
[----:B------:R-:W-:Y:S02]  /*1bd0*/  USEL UR9, URZ, 0x1, UP0 ;  /* 0x00000001ff097887 */ /* 0x000fe40008000000 */
[----:B------:R-:W-:-:S02]  /*1be0*/  USEL UR6, UR6, URZ, UP0 ;  /* 0x000000ff06067287 */ /* 0x000fc40008000000 */
[----:B------:R-:W-:Y:S02]  /*1bf0*/  UIADD3 UR20, UP0, UPT, UR22, 0x180, URZ ;  /* 0x0000018016147890 */ /* 0x000fe4000ff1e0ff */
[----:B------:R-:W-:Y:S01]  /*1c00*/  ULEA UR8, UR6, UR4, 0x3 ;  /* 0x0000000406087291 */ /* 0x000fe2000f8e18ff */
[----:B------:R-:W-:Y:S01]  /*1c10*/  LOP3.LUT R15, R15, UR9, RZ, 0x3c, !PT ;  /* 0x000000090f0f7c12 */ /* 0x000fe2000f8e3cff */
[----:B------:R-:W-:Y:S02]  /*1c20*/  USHF.L.U32 UR34, UR16, 0x5, URZ ;  /* 0x0000000510227899 */ /* 0x000fe400080006ff */
[----:B------:R-:W-:Y:S01]  /*1c30*/  UIADD3.X UR27, UPT, UPT, URZ, UR23, URZ, UP1, !UPT ;  /* 0x00000017ff1b7290 */ /* 0x000fe20008ffe4ff */
[----:B-1----:R-:W-:Y:S01]  /*1c40*/  SHF.L.U32 R2, R15, 0x1f, RZ ;  /* 0x0000001f0f027819 */ /* 0x002fe200000006ff */
[----:B------:R-:W-:Y:S02]  /*1c50*/  UIADD3 UR32, UPT, UPT, UR32, 0x4600, URZ ;  /* 0x0000460020207890 */ /* 0x000fe4000fffe0ff */
[----:B------:R-:W-:Y:S01]  /*1c60*/  UIADD3.X UR21, UPT, UPT, URZ, UR23, URZ, UP0, !UPT ;  /* 0x00000017ff157290 */ /* 0x000fe200087fe4ff */
[----:B------:R1:W1:Y:S01]  /*1c70*/  SYNCS.PHASECHK.TRANS64.TRYWAIT P0, [UR8+0x110], R2 ;  /* 0x00011002ff0075a7 */ /* 0x0002620008001108 */
[----:B------:R-:W-:Y:S01]  /*1c80*/  ULEA UR8, UR17, UR4, 0xc ;  /* 0x0000000411087291 */ /* 0x000fe2000f8e60ff */
[----:B------:R-:W-:Y:S01]  /*1c90*/  UMOV UR18, 0x0 ;  /* 0x0000000000127882 */ /* 0x000fe20000000000 */
[----:B------:R-:W-:-:S02]  /*1ca0*/  UMOV UR19, 0x10000000 ;  /* 0x1000000000137882 */ /* 0x000fc40000000000 */
[----:B------:R-:W-:Y:S01]  /*1cb0*/  UIADD3 UR8, UPT, UPT, UR8, 0x15600, URZ ;  /* 0x0001560008087890 */ /* 0x000fe2000fffe0ff */
[----:B------:R1:W-:Y:S01]  /*1cc0*/  UTMALDG.3D [UR32], [UR26], desc[UR18] ;  /* 0x000012201a0075b4 */ /* 0x0003e20008011000 */
[----:B------:R-:W-:Y:S01]  /*1cd0*/  UMOV UR12, UR36 ;  /* 0x00000024000c7c82 */ /* 0x000fe20008000000 */
[----:B------:R-:W-:Y:S01]  /*1ce0*/  UMOV UR9, UR33 ;  /* 0x0000002100097c82 */ /* 0x000fe20008000000 */
[----:B------:R-:W-:Y:S01]  /*1cf0*/  UMOV UR10, UR34 ;  /* 0x00000022000a7c82 */ /* 0x000fe20008000000 */
[----:B------:R-:W-:Y:S01]  /*1d00*/  UIADD3 UR16, UPT, UPT, UR16, 0x1, URZ ;  /* 0x0000000110107890 */ /* 0x000fe2000fffe0ff */
[----:B------:R-:W-:Y:S01]  /*1d10*/  UMOV UR24, UR5 ;  /* 0x0000000500187c82 */ /* 0x000fe20008000000 */
[----:B------:R-:W-:Y:S02]  /*1d20*/  UMOV UR17, UR6 ;  /* 0x0000000600117c82 */ /* 0x000fe40008000000 */
[----:B------:R1:W-:Y:S01]  /*1d30*/  UTMALDG.3D [UR8], [UR20], desc[UR18] ;  /* 0x00001208140075b4 */ /* 0x0003e20008011000 */
[----:B------:R-:W-:-:S09]  /*1d40*/  UISETP.NE.AND UP0, UPT, UR16, UR5, UPT ;  /* 0x000000051000728c */ /* 0x000fd2000bf05270 */
[----:B------:R-:W-:Y:S05]  /*1d50*/  BRA.U UP0, `(.L_x_26) ;  /* 0xfffffffd00607547 */ /* 0x000fea000b83ffff */
.L_x_21:
[----:B-1----:R-:W-:Y:S01]  /*1d60*/  ULEA UR8, UR6, UR4, 0x3 ;  /* 0x0000000406087291 */ /* 0x002fe2000f8e18ff */
[----:B------:R-:W-:Y:S01]  /*1d70*/  SHF.L.U32 R2, R15, 0x1f, RZ ;  /* 0x0000001f0f027819 */ /* 0x000fe200000006ff */
[----:B------:R-:W-:Y:S01]  /*1d80*/  @!P1 SYNCS.ARRIVE.TRANS64.A1T0 RZ, [UR4+0x248], RZ ;  /* 0x000248ffffff99a7 */ /* 0x000fe20008100004 */
[----:B------:R-:W-:-:S06]  /*1d90*/  UISETP.GT.AND UP0, UPT, UR15, UR14, UPT ;  /* 0x0000000e0f00728c */ /* 0x000fcc000bf04270 */
[----:B--2---:R1:W2:Y:S03]  /*1da0*/  SYNCS.PHASECHK.TRANS64.TRYWAIT P0, [UR8+0x110], R2 ;  /* 0x00011002ff0075a7 */ /* 0x0042a60008001108 */
[----:B------:R-:W-:Y:S05]  /*1db0*/  BRA.U !UP0, `(.L_x_27) ;  /* 0x0000000108ac7547 */ /* 0x000fea000b800000 */
[----:B------:R-:W-:Y:S01]  /*1dc0*/  UIADD3 UR21, UPT, UPT, UR7, UR24, URZ ;  /* 0x0000001807157290 */ /* 0x000fe2000fffe0ff */
[----:B------:R-:W-:-:S11]  /*1dd0*/  UMOV UR25, UR6 ;  /* 0x0000000600197c82 */ /* 0x000fd60008000000 */
.L_x_32:
[----:B-1----:R-:W-:Y:S01]  /*1de0*/  ULEA UR17, UR25, UR4, 0x3 ;  /* 0x0000000419117291 */ /* 0x002fe2000f8e18ff */
[----:B--2---:R-:W-:Y:S01]  /*1df0*/  @!P5 MOV R3, 0x1800 ;  /* 0x000018000003d802 */ /* 0x004fe20000000f00 */
[----:B--2---:R-:W-:Y:S10]  /*1e00*/  @P0 BRA `(.L_x_28) ;  /* 0x00000000000c0947 */ /* 0x004ff40003800000 */
[----:B------:R-:W-:-:S04]  /*1e10*/  SHF.L.U32 R5, R15, 0x1f, RZ ;  /* 0x0000001f0f057819 */ /* 0x000fc800000006ff */
[----:B------:R-:W2:Y:S02]  /*1e20*/  SYNCS.PHASECHK.TRANS64.TRYWAIT P0, [UR17+0x110], R5 ;  /* 0x00011005ff0075a7 */ /* 0x000ea40008001111 */
[----:B--2---:R-:W-:Y:S05]  /*1e30*/  @!P0 BRA `(.L_x_29) ;  /* 0x0000006400e48947 */ /* 0x004fea0003800000 */
.L_x_28:
[----:B------:R2:W-:Y:S01]  /*1e40*/  @!P5 SYNCS.ARRIVE.TRANS64 RZ, [UR17], R3 ;  /* 0x00000003ffffd9a7 */ /* 0x0005e20008000011 */
[----:B------:R-:W-:Y:S04]  /*1e50*/  BSSY.RECONVERGENT B0, `(.L_x_30) ;  /* 0x0000003000007945 */ /* 0x000fe80003800200 */
[----:B------:R-:W-:Y:S05]  /*1e60*/  @P4 BRA `(.L_x_31) ;  /* 0x0000000000044947 */ /* 0x000fea0003800000 */
[----:B------:R-:W-:Y:S05]  /*1e70*/  BPT.TRAP 0x1 ;  /* 0x000000040000795c */ /* 0x000fea0000300000 */
.L_x_31:
[----:B------:R-:W-:Y:S05]  /*1e80*/  BSYNC.RECONVERGENT B0 ;  /* 0x0000000000007941 */ /* 0x000fea0003800200 */
.L_x_30:
        /* <DEDUP_REMOVED lines=10> */
[----:B------:R-:W-:Y:S01]  /*1f30*/  UIADD3 UR16, UPT, UPT, UR16, 0x4600, URZ ;  /* 0x0000460010107890 */ /* 0x000fe2000fffe0ff */
[----:B-1----:R-:W-:Y:S01]  /*1f40*/  SHF.L.U32 R2, R15, 0x1f, RZ ;  /* 0x0000001f0f027819 */ /* 0x002fe200000006ff */
[----:B------:R-:W-:Y:S02]  /*1f50*/  UIADD3.X UR31, UPT, UPT, URZ, UR23, URZ, UP1, !UPT ;  /* 0x00000017ff1f7290 */ /* 0x000fe40008ffe4ff */
[----:B------:R-:W-:Y:S01]  /*1f60*/  UIADD3.X UR29, UPT, UPT, URZ, UR23, URZ, UP0, !UPT ;  /* 0x00000017ff1d7290 */ /* 0x000fe200087fe4ff */
[----:B------:R1:W1:Y:S01]  /*1f70*/  SYNCS.PHASECHK.TRANS64.TRYWAIT P0, [UR8+0x110], R2 ;  /* 0x00011002ff0075a7 */ /* 0x0002620008001108 */
[----:B------:R-:W-:Y:S01]  /*1f80*/  ULEA UR8, UR25, UR4, 0xc ;  /* 0x0000000419087291 */ /* 0x000fe2000f8e60ff */
[----:B------:R-:W-:Y:S01]  /*1f90*/  UMOV UR26, 0x0 ;  /* 0x00000000001a7882 */ /* 0x000fe20000000000 */
[----:B------:R-:W-:-:S02]  /*1fa0*/  UMOV UR27, 0x10000000 ;  /* 0x10000000001b7882 */ /* 0x000fc40000000000 */
[----:B------:R-:W-:Y:S01]  /*1fb0*/  UIADD3 UR8, UPT, UPT, UR8, 0x15600, URZ ;  /* 0x0001560008087890 */ /* 0x000fe2000fffe0ff */
[----:B------:R-:W-:Y:S01]  /*1fc0*/  UMOV UR19, UR35 ;  /* 0x0000002300137c82 */ /* 0x000fe20008000000 */
[----:B------:R-:W-:Y:S01]  /*1fd0*/  UMOV UR20, UR36 ;  /* 0x0000002400147c82 */ /* 0x000fe20008000000 */
[----:B------:R-:W-:Y:S01]  /*1fe0*/  UMOV UR12, UR36 ;  /* 0x00000024000c7c82 */ /* 0x000fe20008000000 */
[----:B------:R-:W-:Y:S01]  /*1ff0*/  UMOV UR9, UR17 ;  /* 0x0000001100097c82 */ /* 0x000fe20008000000 */
[----:B------:R-:W-:Y:S01]  /*2000*/  UMOV UR10, UR18 ;  /* 0x00000012000a7c82 */ /* 0x000fe20008000000 */
[----:B------:R1:W-:Y:S01]  /*2010*/  UTMALDG.3D [UR16], [UR30], desc[UR26] ;  /* 0x00001a101e0075b4 */ /* 0x0003e20008011000 */
[----:B------:R-:W-:Y:S01]  /*2020*/  UIADD3 UR24, UPT, UPT, UR24, 0x1, URZ ;  /* 0x0000000118187890 */ /* 0x000fe2000fffe0ff */
[----:B------:R-:W-:-:S03]  /*2030*/  UMOV UR25, UR6 ;  /* 0x0000000600197c82 */ /* 0x000fc60008000000 */
[----:B------:R-:W-:Y:S01]  /*2040*/  UISETP.NE.AND UP0, UPT, UR24, UR21, UPT ;  /* 0x000000151800728c */ /* 0x000fe2000bf05270 */
[----:B------:R1:W-:Y:S08]  /*2050*/  UTMALDG.3D [UR8], [UR28], desc[UR26] ;  /* 0x00001a081c0075b4 */ /* 0x0003f00008011000 */
[----:B------:R-:W-:Y:S05]  /*2060*/  BRA.U UP0, `(.L_x_32) ;  /* 0xfffffffd005c7547 */ /* 0x000fea000b83ffff */
.L_x_27:
[----:B-1----:R-:W-:Y:S01]  /*2070*/  LEA R2, R14, UR4, 0x3 ;  /* 0x000000040e027c11 */ /* 0x002fe2000f8e18ff */
[----:B------:R-:W-:Y:S01]  /*2080*/  NOP ;  /* 0x0000000000007918 */ /* 0x000fe20000000000 */
[----:B--2---:R-:W-:Y:S02]  /*2090*/  SHF.L.U32 R3, R12, 0x1f, RZ ;  /* 0x0000001f0c037819 */ /* 0x004fe400000006ff */
[----:B------:R-:W-:Y:S02]  /*20a0*/  LEA R4, R14, UR4, 0x4 ;  /* 0x000000040e047c11 */ /* 0x000fe4000f8e20ff */
[----:B------:R-:W1:Y:S02]  /*20b0*/  SYNCS.PHASECHK.TRANS64.TRYWAIT P0, [R2+URZ+0x250], R3 ;  /* 0x00025003020075a7 */ /* 0x000e6400080011ff */
[----:B-1----:R-:W-:Y:S05]  /*20c0*/  @!P0 BRA `(.L_x_33) ;  /* 0x0000006400588947 */ /* 0x002fea0003800000 */
.L_x_139:
[----:B------:R-:W2:Y:S01]  /*20d0*/  LDS.128 R4, [R4+0x2e0] ;  /* 0x0002e00004047984 */ /* 0x000ea20000000c00 */
[----:B---3--:R-:W-:Y:S01]  /*20e0*/  ISETP.GE.AND P0, PT, R40, 0x1, PT ;  /* 0x000000012800780c */ /* 0x008fe20003f06270 */
[----:B-1----:R-:W-:Y:S01]  /*20f0*/  VIADD R2, R2, 0x260 ;  /* 0x0000026002027836 */ /* 0x002fe20000000000 */
[----:B------:R-:W-:Y:S01]  /*2100*/  @!PT LDS RZ, [RZ] ;  /* 0x00000000fffff984 */ /* 0x000fe20000000800 */
[----:B------:R-:W-:Y:S01]  /*2110*/  @!PT LDS RZ, [RZ] ;  /* 0x00000000fffff984 */ /* 0x000fe20000000800 */
[----:B------:R-:W-:Y:S01]  /*2120*/  @!PT LDS RZ, [RZ] ;  /* 0x00000000fffff984 */ /* 0x000fe20000000800 */
[----:B------:R-:W-:Y:S01]  /*2130*/  @!PT LDS RZ, [RZ] ;  /* 0x00000000fffff984 */ /* 0x000fe20000000800 */
[----:B------:R1:W-:Y:S06]  /*2140*/  MEMBAR.ALL.CTA ;  /* 0x0000000000007992 */ /* 0x0003ec0000008000 */
[----:B-1----:R-:W1:Y:S01]  /*2150*/  FENCE.VIEW.ASYNC.S ;  /* 0x00000000000073c6 */ /* 0x002e620000000000 */
[----:B------:R-:W-:-:S04]  /*2160*/  PRMT R2, RZ, 0x654, R2 ;  /* 0x00000654ff027816 */ /* 0x000fc80000000002 */
[----:B-1----:R1:W-:Y:S01]  /*2170*/  SYNCS.ARRIVE.TRANS64.RED.A1T0 RZ, [R2+URZ], RZ ;  /* 0x000000ff02ff79a7 */ /* 0x0023e200081004ff */
[----:B--2---:R-:W-:-:S13]  /*2180*/  LOP3.LUT P2, RZ, R6, 0x1, RZ, 0xc0, !PT ;  /* 0x0000000106ff7812 */ /* 0x004fda000784c0ff */
[----:B------:R-:W-:Y:S01]  /*2190*/  @P2 SHF.R.U32.HI R3, RZ, 0x10, R5 ;  /* 0x00000010ff032819 */ /* 0x000fe20000011605 */
[----:B------:R-:W-:Y:S01]  /*21a0*/  VOTEU.ANY UP0, P2 ;  /* 0x0000000000ff7886 */ /* 0x000fe20001000100 */
[----:B------:R-:W-:Y:S02]  /*21b0*/  @P2 MOV R13, R4 ;  /* 0x00000004000d2202 */ /* 0x000fe40000000f00 */
[----:B------:R-:W-:Y:S02]  /*21c0*/  @P2 R2UR.BROADCAST UR8, R3 ;  /* 0x00000000030822ca */ /* 0x000fe400008e0000 */
[----:B------:R-:W-:-:S11]  /*21d0*/  @P2 LOP3.LUT R11, R5, 0xffff, RZ, 0xc0, !PT ;  /* 0x0000ffff050b2812 */ /* 0x000fd600078ec0ff */
[----:B------:R-:W-:Y:S01]  /*21e0*/  @UP0 UMOV UR36, UR8 ;  /* 0x0000000800240c82 */ /* 0x000fe20008000000 */
[----:B-1----:R-:W-:Y:S05]  /*21f0*/  @!P0 BRA `(.L_x_34) ;  /* 0x0000000000b88947 */ /* 0x002fea0003800000 */
[----:B------:R-:W4:Y:S01]  /*2200*/  LDC.64 R4, c[0x0][0xb18] ;  /* 0x0002c600ff047b82 */ /* 0x000f220000000a00 */
[----:B------:R-:W-:-:S07]  /*2210*/  ISETP.NE.AND P3, PT, R40, 0x1, PT ;  /* 0x000000012800780c */ /* 0x000fce0003f65270 */
[----:B------:R-:W1:Y:S08]  /*2220*/  LDC.64 R6, c[0x0][0xb10] ;  /* 0x0002c400ff067b82 */ /* 0x000e700000000a00 */
[----:B------:R-:W2:Y:S08]  /*2230*/  LDC R16, c[0x0][0xb20] ;  /* 0x0002c800ff107b82 */ /* 0x000eb00000000800 */
[----:B------:R-:W3:Y:S01]  /*2240*/  LDC R18, c[0x0][0xb0c] ;  /* 0x0002c300ff127b82 */ /* 0x000ee20000000800 */
[----:B----4-:R-:W-:Y:S01]  /*2250*/  IMAD.HI.U32 R17, R0, R5, RZ ;  /* 0x0000000500117227 */ /* 0x010fe200078e00ff */
[----:B------:R-:W-:-:S03]  /*2260*/  ISETP.NE.AND P0, PT, R4, 0x1, PT ;  /* 0x000000010400780c */ /* 0x000fc60003f05270 */
[----:B------:R-:W-:-:S03]  /*2270*/  IMAD.HI.U32 R5, R11, R5, RZ ;  /* 0x000000050b057227 */ /* 0x000fc600078e00ff */
[----:B------:R-:W4:Y:S01]  /*2280*/  LDC.64 R2, c[0x0][0xb28] ;  /* 0x0002ca00ff027b82 */ /* 0x000f220000000a00 */
[----:B-1----:R-:W-:-:S04]  /*2290*/  IMAD.HI.U32 R20, R9, R6, RZ ;  /* 0x0000000609147227 */ /* 0x002fc800078e00ff */
[----:B------:R-:W-:Y:S01]  /*22a0*/  IMAD.HI.U32 R22, R13, R6, RZ ;  /* 0x000000060d167227 */ /* 0x000fe200078e00ff */
[----:B------:R-:W-:Y:S02]  /*22b0*/  SHF.R.U32.HI R20, RZ, R7, R20 ;  /* 0x00000007ff147219 */ /* 0x000fe40000011614 */
[-C--:B--2---:R-:W-:Y:S02]  /*22c0*/  SHF.R.U32.HI R17, RZ, R16.reuse, R17 ;  /* 0x00000010ff117219 */ /* 0x084fe40000011611 */
[----:B------:R-:W-:Y:S02]  /*22d0*/  SHF.R.U32.HI R16, RZ, R16, R5 ;  /* 0x00000010ff107219 */ /* 0x000fe40000011605 */
[----:B------:R-:W-:Y:S02]  /*22e0*/  SEL R17, R0, R17, !P0 ;  /* 0x0000001100117207 */ /* 0x000fe40004000000 */
[----:B------:R-:W-:Y:S02]  /*22f0*/  SHF.R.U32.HI R22, RZ, R7, R22 ;  /* 0x00000007ff167219 */ /* 0x000fe40000011616 */
[----:B---3--:R-:W-:-:S02]  /*2300*/  ISETP.NE.AND P1, PT, R18, 0x1, PT ;  /* 0x000000011200780c */ /* 0x008fc40003f25270 */
[----:B------:R-:W-:Y:S02]  /*2310*/  SEL R5, R11, R16, !P0 ;  /* 0x000000100b057207 */ /* 0x000fe40004000000 */
[----:B------:R-:W-:Y:S02]  /*2320*/  SEL R19, R9, R20, !P1 ;  /* 0x0000001409137207 */ /* 0x000fe40004800000 */
[----:B------:R-:W-:Y:S01]  /*2330*/  SEL R7, R13, R22, !P1 ;  /* 0x000000160d077207 */ /* 0x000fe20004800000 */
[----:B----4-:R-:W-:-:S04]  /*2340*/  IMAD.HI.U32 R20, R17, R2, RZ ;  /* 0x0000000211147227 */ /* 0x010fc800078e00ff */
[----:B------:R-:W-:Y:S01]  /*2350*/  IMAD.HI.U32 R6, R19, R2, RZ ;  /* 0x0000000213067227 */ /* 0x000fe200078e00ff */
[----:B------:R-:W-:-:S04]  /*2360*/  @P3 SHF.R.U32.HI R17, RZ, R3, R20 ;  /* 0x00000003ff113219 */ /* 0x000fc80000011614 */
        /* <DEDUP_REMOVED lines=8> */
[----:B------:R-:W-:-:S04]  /*23f0*/  @!P0 IMAD.HI.U32 R16, R7, R2, RZ ;  /* 0x0000000207108227 */ /* 0x000fc800078e00ff */
[----:B------:R-:W-:Y:S01]  /*2400*/  IMAD.MOV R2, RZ, RZ, -R6 ;  /* 0x000000ffff027224 */ /* 0x000fe200078e0a06 */
[----:B------:R-:W-:-:S03]  /*2410*/  @!P0 SHF.R.U32.HI R16, RZ, R3, R16 ;  /* 0x00000003ff108219 */ /* 0x000fc60000011610 */
[----:B------:R-:W-:Y:S01]  /*2420*/  IMAD R2, R40, R2, R5 ;  /* 0x0000000228027224 */ /* 0x000fe200078e0205 */
[----:B------:R-:W-:Y:S02]  /*2430*/  @!P0 SEL R3, R7, R16, !P3 ;  /* 0x0000001007038207 */ /* 0x000fe40005800000 */
[----:B------:R-:W-:-:S03]  /*2440*/  IADD3 R16, PT, PT, -R5, RZ, RZ ;  /* 0x000000ff05107210 */ /* 0x000fc60007ffe1ff */
[--C-:B------:R-:W-:Y:S02]  /*2450*/  @!P0 IMAD.IADD R6, R6, 0x1, -R3.reuse ;  /* 0x0000000106068824 */ /* 0x100fe400078e0a03 */
[----:B------:R-:W-:Y:S01]  /*2460*/  @!P0 IMAD R3, R2, R19, R3 ;  /* 0x0000001302038224 */ /* 0x000fe200078e0203 */
[----:B------:R-:W-:Y:S01]  /*2470*/  IADD3 R2, PT, PT, -R7, RZ, RZ ;  /* 0x000000ff07027210 */ /* 0x000fe20007ffe1ff */
[----:B------:R-:W-:Y:S02]  /*2480*/  @!P0 IMAD R5, R40, R6, R7 ;  /* 0x0000000628058224 */ /* 0x000fe400078e0207 */
[----:B------:R-:W-:Y:S02]  /*2490*/  IMAD R11, R4, R16, R11 ;  /* 0x00000010040b7224 */ /* 0x000fe400078e020b */
[----:B------:R-:W-:Y:S02]  /*24a0*/  @!P0 IMAD.MOV.U32 R7, RZ, RZ, R3 ;  /* 0x000000ffff078224 */ /* 0x000fe400078e0003 */
[----:B------:R-:W-:-:S02]  /*24b0*/  IMAD R2, R18, R2, R13 ;  /* 0x0000000212027224 */ /* 0x000fc400078e020d */
[----:B------:R-:W-:Y:S02]  /*24c0*/  IMAD R11, R5, R4, R11 ;  /* 0x00000004050b7224 */ /* 0x000fe400078e020b */
[----:B------:R-:W-:Y:S02]  /*24d0*/  IMAD R13, R7, R18, R2 ;  /* 0x00000012070d7224 */ /* 0x000fe400078e0202 */
.L_x_34:
[----:B------:R-:W1:Y:S02]  /*24e0*/  LDCU UR8, c[0x0][0xb30] ;  /* 0x00016600ff0877ac */ /* 0x000e640008000800 */
[----:B-1----:R-:W-:-:S09]  /*24f0*/  UISETP.NE.AND UP0, UPT, UR8, 0x1, UPT ;  /* 0x000000010800788c */ /* 0x002fd2000bf05270 */
[----:B------:R-:W-:Y:S05]  /*2500*/  BRA.U UP0, `(.L_x_35) ;  /* 0x0000000100407547 */ /* 0x000fea000b800000 */
[----:B------:R-:W1:Y:S08]  /*2510*/  LDC.64 R4, c[0x0][0xb10] ;  /* 0x0002c400ff047b82 */ /* 0x000e700000000a00 */
[----:B------:R-:W2:Y:S08]  /*2520*/  LDC.64 R2, c[0x0][0xb18] ;  /* 0x0002c600ff027b82 */ /* 0x000eb00000000a00 */
[----:B------:R-:W3:Y:S08]  /*2530*/  LDC R6, c[0x0][0xb20] ;  /* 0x0002c800ff067b82 */ /* 0x000ef00000000800 */
[----:B------:R-:W4:Y:S01]  /*2540*/  LDC R16, c[0x0][0xb0c] ;  /* 0x0002c300ff107b82 */ /* 0x000f220000000800 */
[----:B-1----:R-:W-:-:S05]  /*2550*/  IMAD.HI.U32 R4, R13, R4, RZ ;  /* 0x000000040d047227 */ /* 0x002fca00078e00ff */
[----:B------:R-:W-:Y:S01]  /*2560*/  SHF.R.U32.HI R4, RZ, R5, R4 ;  /* 0x00000005ff047219 */ /* 0x000fe20000011604 */
[----:B--2---:R-:W-:Y:S01]  /*2570*/  IMAD.HI.U32 R3, R11, R3, RZ ;  /* 0x000000030b037227 */ /* 0x004fe200078e00ff */
[----:B------:R-:W-:-:S04]  /*2580*/  ISETP.NE.AND P0, PT, R2, 0x1, PT ;  /* 0x000000010200780c */ /* 0x000fc80003f05270 */
[----:B---3--:R-:W-:-:S04]  /*2590*/  SHF.R.U32.HI R6, RZ, R6, R3 ;  /* 0x00000006ff067219 */ /* 0x008fc80000011603 */
[----:B------:R-:W-:Y:S02]  /*25a0*/  SEL R3, R11, R6, !P0 ;  /* 0x000000060b037207 */ /* 0x000fe40004000000 */
[----:B----4-:R-:W-:-:S04]  /*25b0*/  ISETP.NE.AND P1, PT, R16, 0x1, PT ;  /* 0x000000011000780c */ /* 0x010fc80003f25270 */
[----:B------:R-:W-:-:S05]  /*25c0*/  SEL R4, R13, R4, !P1 ;  /* 0x000000040d047207 */ /* 0x000fca0004800000 */
[----:B------:R-:W-:Y:S02]  /*25d0*/  IMAD.IADD R5, R3, 0x1, -R4 ;  /* 0x0000000103057824 */ /* 0x000fe400078e0a04 */
[----:B------:R-:W-:Y:S02]  /*25e0*/  IMAD.IADD R3, R4, 0x1, -R3 ;  /* 0x0000000104037824 */ /* 0x000fe400078e0a03 */
[----:B------:R-:W-:Y:S02]  /*25f0*/  IMAD R13, R5, R16, R13 ;  /* 0x00000010050d7224 */ /* 0x000fe400078e020d */
[----:B------:R-:W-:-:S07]  /*2600*/  IMAD R11, R3, R2, R11 ;  /* 0x00000002030b7224 */ /* 0x000fce00078e020b */
.L_x_35:
[----:B------:R-:W-:Y:S01]  /*2610*/  VIADD R14, R14, 0x1 ;  /* 0x000000010e0e7836 */ /* 0x000fe20000000000 */
[----:B------:R-:W-:Y:S01]  /*2620*/  PLOP3.LUT P1, PT, PT, PT, PT, 0x80, 0x8 ;  /* 0x000000000008781c */ /* 0x000fe20003f2f070 */
[----:B------:R-:W-:Y:S02]  /*2630*/  IMAD.IADD R21, R13, 0x1, R96 ;  /* 0x000000010d157824 */ /* 0x000fe400078e0260 */
[----:B------:R-:W-:Y:S01]  /*2640*/  IMAD.IADD R20, R11, 0x1, R94 ;  /* 0x000000010b147824 */ /* 0x000fe200078e025e */
[----:B------:R-:W-:-:S04]  /*2650*/  ISETP.NE.AND P0, PT, R14, 0x2, PT ;  /* 0x000000020e00780c */ /* 0x000fc80003f05270 */
[----:B------:R-:W-:Y:S02]  /*2660*/  SEL R3, RZ, 0x1, P0 ;  /* 0x00000001ff037807 */ /* 0x000fe40000000000 */
[----:B------:R-:W-:Y:S02]  /*2670*/  SEL R14, R14, RZ, P0 ;  /* 0x000000ff0e0e7207 */ /* 0x000fe40000000000 */
[----:B------:R-:W-:Y:S01]  /*2680*/  LOP3.LUT R12, R12, R3, RZ, 0x3c, !PT ;  /* 0x000000030c0c7212 */ /* 0x000fe200078e3cff */
[----:B------:R-:W-:Y:S06]  /*2690*/  @P2 BRA `(.L_x_36) ;  /* 0xfffffff000982947 */ /* 0x000fec000383ffff */
[----:B------:R-:W-:Y:S01]  /*26a0*/  UIADD3 UR4, UPT, UPT, UR4, 0x110, URZ ;  /* 0x0000011004047890 */ /* 0x000fe2000fffe0ff */
[----:B------:R-:W-:-:S03]  /*26b0*/  SHF.L.U32 R3, R15, 0x1f, RZ ;  /* 0x0000001f0f037819 */ /* 0x000fc600000006ff */
[----:B------:R-:W-:-:S09]  /*26c0*/  ULEA UR5, UR6, UR4, 0x3 ;  /* 0x0000000406057291 */ /* 0x000fd2000f8e18ff */
[----:B------:R-:W1:Y:S02]  /*26d0*/  SYNCS.PHASECHK.TRANS64.TRYWAIT P0, [UR5], R3 ;  /* 0x00000003ff0075a7 */ /* 0x000e640008001105 */
[----:B-1----:R-:W-:Y:S05]  /*26e0*/  @!P0 BRA `(.L_x_37) ;  /* 0x0000005c00e48947 */ /* 0x002fea0003800000 */
.L_x_141:
[----:B------:R-:W-:-:S04]  /*26f0*/  UIADD3 UR6, UPT, UPT, UR6, 0x1, URZ ;  /* 0x0000000106067890 */ /* 0x000fc8000fffe0ff */
[----:B------:R-:W-:-:S04]  /*2700*/  UISETP.NE.AND UP0, UPT, UR6, 0x22, UPT ;  /* 0x000000220600788c */ /* 0x000fc8000bf05270 */
[----:B------:R-:W-:Y:S02]  /*2710*/  USEL UR7, URZ, 0x1, UP0 ;  /* 0x00000001ff077887 */ /* 0x000fe40008000000 */
[----:B------:R-:W-:-:S04]  /*2720*/  USEL UR6, UR6, URZ, UP0 ;  /* 0x000000ff06067287 */ /* 0x000fc80008000000 */
[----:B------:R-:W-:Y:S01]  /*2730*/  ULEA UR5, UR6, UR4, 0x3 ;  /* 0x0000000406057291 */ /* 0x000fe2000f8e18ff */
[----:B------:R-:W-:-:S04]  /*2740*/  LOP3.LUT R2, R15, UR7, RZ, 0x3c, !PT ;  /* 0x000000070f027c12 */ /* 0x000fc8000f8e3cff */
[----:B-1----:R-:W-:-:S04]  /*2750*/  SHF.L.U32 R3, R2, 0x1f, RZ ;  /* 0x0000001f02037819 */ /* 0x002fc800000006ff */
[----:B------:R-:W1:Y:S02]  /*2760*/  SYNCS.PHASECHK.TRANS64.TRYWAIT P0, [UR5], R3 ;  /* 0x00000003ff0075a7 */ /* 0x000e640008001105 */
[----:B-1----:R-:W-:Y:S05]  /*2770*/  @!P0 BRA `(.L_x_38) ;  /* 0x0000005c00d88947 */ /* 0x002fea0003800000 */
.L_x_143:
        /* <DEDUP_REMOVED lines=9> */
.L_x_145:
        /* <DEDUP_REMOVED lines=9> */
.L_x_147:
        /* <DEDUP_REMOVED lines=9> */
.L_x_149:
        /* <DEDUP_REMOVED lines=9> */
.L_x_151:
        /* <DEDUP_REMOVED lines=9> */
.L_x_153:
        /* <DEDUP_REMOVED lines=9> */
.L_x_155:
        /* <DEDUP_REMOVED lines=9> */
.L_x_157:
        /* <DEDUP_REMOVED lines=9> */
.L_x_159:
        /* <DEDUP_REMOVED lines=9> */
.L_x_161:
        /* <DEDUP_REMOVED lines=9> */
.L_x_163:
        /* <DEDUP_REMOVED lines=9> */
.L_x_165:
        /* <DEDUP_REMOVED lines=9> */
.L_x_167:
        /* <DEDUP_REMOVED lines=9> */
.L_x_169:
        /* <DEDUP_REMOVED lines=9> */
.L_x_171:
        /* <DEDUP_REMOVED lines=9> */
.L_x_173:
        /* <DEDUP_REMOVED lines=9> */
.L_x_175:
        /* <DEDUP_REMOVED lines=9> */
.L_x_177:
        /* <DEDUP_REMOVED lines=9> */
.L_x_179:
        /* <DEDUP_REMOVED lines=9> */
.L_x_181:
        /* <DEDUP_REMOVED lines=9> */
.L_x_183:
        /* <DEDUP_REMOVED lines=9> */
.L_x_185:
        /* <DEDUP_REMOVED lines=9> */
.L_x_187:
        /* <DEDUP_REMOVED lines=9> */
.L_x_189:
        /* <DEDUP_REMOVED lines=9> */
.L_x_191:
        /* <DEDUP_REMOVED lines=9> */
.L_x_193:
        /* <DEDUP_REMOVED lines=9> */
.L_x_195:
        /* <DEDUP_REMOVED lines=9> */
.L_x_197:
        /* <DEDUP_REMOVED lines=9> */
.L_x_199:
        /* <DEDUP_REMOVED lines=9> */
.L_x_201:
        /* <DEDUP_REMOVED lines=9> */
.L_x_203:
        /* <DEDUP_REMOVED lines=9> */
.L_x_205:
[----:B------:R-:W-:-:S04]  /*38f0*/  UIADD3 UR6, UPT, UPT, UR6, 0x1, URZ ;  /* 0x0000000106067890 */ /* 0x000fc8000fffe0ff */
[----:B------:R-:W-:-:S04]  /*3900*/  UISETP.NE.AND UP0, UPT, UR6, 0x22, UPT ;  /* 0x000000220600788c */ /* 0x000fc8000bf05270 */
[----:B------:R-:W-:Y:S02]  /*3910*/  USEL UR5, URZ, 0x1, UP0 ;  /* 0x00000001ff057887 */ /* 0x000fe40008000000 */
[----:B------:R-:W-:-:S04]  /*3920*/  USEL UR6, UR6, URZ, UP0 ;  /* 0x000000ff06067287 */ /* 0x000fc80008000000 */
[----:B------:R-:W-:Y:S01]  /*3930*/  ULEA UR6, UR6, UR4, 0x3 ;  /* 0x0000000406067291 */ /* 0x000fe2000f8e18ff */
[----:B-1----:R-:W-:-:S04]  /*3940*/  LOP3.LUT R3, R2, UR5, RZ, 0x3c, !PT ;  /* 0x0000000502037c12 */ /* 0x002fc8000f8e3cff */
[----:B------:R-:W-:Y:S01]  /*3950*/  SHF.L.U32 R3, R3, 0x1f, RZ ;  /* 0x0000001f03037819 */ /* 0x000fe200000006ff */
[----:B----4-:R-:W-:-:S07]  /*3960*/  IMAD.U32 R0, RZ, RZ, UR6 ;  /* 0x00000006ff007e24 */ /* 0x010fce000f8e00ff */
.L_x_70:
[----:B-1----:R1:W2:Y:S02]  /*3970*/  SYNCS.PHASECHK.TRANS64.TRYWAIT P0, [R0+URZ], R3 ;  /* 0x00000003000075a7 */ /* 0x0022a400080011ff */
[----:B--2---:R-:W-:Y:S05]  /*3980*/  @!P0 NANOSLEEP.SYNCS 0x989680 ;  /* 0x009896800000895d */ /* 0x004fea0003900000 */
[----:B------:R-:W2:Y:S02]  /*3990*/  @!P0 SYNCS.PHASECHK.TRANS64 P0, [R0+URZ], R3 ;  /* 0x00000003000085a7 */ /* 0x000ea400080010ff */
[----:B--2---:R-:W-:Y:S05]  /*39a0*/  @P0 EXIT ;  /* 0x000000000000094d */ /* 0x004fea0003800000 */
[----:B------:R-:W-:Y:S05]  /*39b0*/  BRA `(.L_x_70) ;  /* 0xfffffffc00ec7947 */ /* 0x000fea000383ffff */
.L_x_18:
[----:B------:R-:W-:-:S04]  /*39c0*/  UISETP.NE.AND UP1, UPT, UR37, URZ, UPT ;  /* 0x000000ff2500728c */ /* 0x000fc8000bf25270 */
[----:B------:R-:W-:-:S09]  /*39d0*/  UISETP.NE.OR UP1, UPT, UR8, 0x1, UP1 ;  /* 0x000000010800788c */ /* 0x000fd20008f25670 */
[----:B------:R-:W-:Y:S05]  /*39e0*/  BRA.U UP1, `(.L_x_71) ;  /* 0x0000000501487547 */ /* 0x000fea000b800000 */
[----:B------:R-:W-:Y:S01]  /*39f0*/  ISETP.NE.AND P2, PT, R2, RZ, PT ;  /* 0x000000ff0200720c */ /* 0x000fe20003f45270 */
[----:B------:R-:W-:Y:S01]  /*3a00*/  IMAD.MOV.U32 R12, RZ, RZ, 0x1 ;  /* 0x00000001ff0c7424 */ /* 0x000fe200078e00ff */
[----:B------:R-:W-:Y:S02]  /*3a10*/  CS2R R10, SRZ ;  /* 0x00000000000a7805 */ /* 0x000fe4000001ff00 */
[----:B------:R-:W-:Y:S01]  /*3a20*/  CS2R R8, SRZ ;  /* 0x0000000000087805 */ /* 0x000fe2000001ff00 */
[----:B------:R-:W-:Y:S01]  /*3a30*/  UMOV UR4, 0x400 ;  /* 0x0000040000047882 */ /* 0x000fe20000000000 */
[----:B------:R-:W-:Y:S01]  /*3a40*/  UMOV UR6, URZ ;  /* 0x000000ff00067c82 */ /* 0x000fe20008000000 */
[----:B------:R-:W-:-:S12]  /*3a50*/  ULEA UR37, UR37, UR4, 0x18 ;  /* 0x0000000425257291 */ /* 0x000fd8000f8ec0ff */
.L_x_75:
[----:B------:R-:W-:Y:S02]  /*3a60*/  LEA R0, R8, UR37, 0x3 ;  /* 0x0000002508007c11 */ /* 0x000fe4000f8e18ff */
[----:B------:R-:W-:-:S03]  /*3a70*/  SHF.L.U32 R5, R9, 0x1f, RZ ;  /* 0x0000001f09057819 */ /* 0x000fc600000006ff */
[----:B------:R-:W-:Y:S01]  /*3a80*/  VIADD R4, R0, 0x2c0 ;  /* 0x000002c000047836 */ /* 0x000fe20000000000 */
[----:B------:R-:W1:Y:S02]  /*3a90*/  SYNCS.PHASECHK.TRANS64.TRYWAIT P0, [R0+URZ+0x2b0], R5 ;  /* 0x0002b005000075a7 */ /* 0x000e6400080011ff */
[----:B-1----:R-:W-:Y:S05]  /*3aa0*/  @!P0 BRA `(.L_x_72) ;  /* 0x00000058000c8947 */ /* 0x002fea0003800000 */
.L_x_206:
[----:B------:R-:W-:Y:S01]  /*3ab0*/  ULEA UR5, UR6, UR37, 0x3 ;  /* 0x0000002506057291 */ /* 0x000fe2000f8e18ff */
[----:B------:R-:W-:Y:S02]  /*3ac0*/  PRMT R4, RZ, 0x654, R4 ;  /* 0x00000654ff047816 */ /* 0x000fe40000000004 */
[----:B-1----:R-:W-:Y:S01]  /*3ad0*/  SHF.L.U32 R5, R12, 0x1f, RZ ;  /* 0x0000001f0c057819 */ /* 0x002fe200000006ff */
[----:B------:R-:W-:Y:S01]  /*3ae0*/  UIADD3 UR4, UPT, UPT, UR5, 0x250, URZ ;  /* 0x0000025005047890 */ /* 0x000fe2000fffe0ff */
[----:B------:R1:W-:Y:S05]  /*3af0*/  SYNCS.ARRIVE.TRANS64.RED.A1T0 RZ, [R4+URZ], RZ ;  /* 0x000000ff04ff79a7 */ /* 0x0003ea00081004ff */
[----:B------:R-:W-:Y:S01]  /*3b00*/  IMAD.U32 R7, RZ, RZ, UR4 ;  /* 0x00000004ff077e24 */ /* 0x000fe2000f8e00ff */
[----:B------:R-:W2:Y:S04]  /*3b10*/  SYNCS.PHASECHK.TRANS64.TRYWAIT P0, [UR5+0x260], R5 ;  /* 0x00026005ff0075a7 */ /* 0x000ea80008001105 */
[----:B------:R-:W-:Y:S01]  /*3b20*/  PRMT R6, R2, 0x654, R7 ;  /* 0x0000065402067816 */ /* 0x000fe20000000007 */
[----:B-1----:R-:W-:Y:S01]  /*3b30*/  @!P2 IMAD.MOV.U32 R4, RZ, RZ, 0x10 ;  /* 0x00000010ff04a424 */ /* 0x002fe200078e00ff */
[----:B--2---:R-:W-:Y:S06]  /*3b40*/  @!P0 BRA `(.L_x_73) ;  /* 0x0000005400f88947 */ /* 0x004fec0003800000 */
.L_x_208:
[----:B------:R-:W-:Y:S01]  /*3b50*/  ULEA UR4, UR6, UR37, 0x4 ;  /* 0x0000002506047291 */ /* 0x000fe2000f8e20ff */
[----:B------:R-:W-:Y:S01]  /*3b60*/  SEL R3, R6, R3, !P2 ;  /* 0x0000000306037207 */ /* 0x000fe20005000000 */
[----:B------:R-:W-:Y:S01]  /*3b70*/  UIADD3 UR5, UPT, UPT, UR5, 0x250, URZ ;  /* 0x0000025005057890 */ /* 0x000fe2000fffe0ff */
[----:B-1----:R-:W-:Y:S01]  /*3b80*/  LEA R0, R11, UR37, 0x3 ;  /* 0x000000250b007c11 */ /* 0x002fe2000f8e18ff */
[----:B------:R-:W-:Y:S01]  /*3b90*/  UIADD3 UR4, UPT, UPT, UR4, 0x2e0, URZ ;  /* 0x000002e004047890 */ /* 0x000fe2000fffe0ff */
[----:B------:R-:W-:Y:S01]  /*3ba0*/  SHF.L.U32 R5, R10, 0x1f, RZ ;  /* 0x0000001f0a057819 */ /* 0x000fe200000006ff */
[----:B------:R1:W-:Y:S01]  /*3bb0*/  @!P2 SYNCS.ARRIVE.TRANS64.RED RZ, [R3+URZ], R4 ;  /* 0x0000000403ffa9a7 */ /* 0x0003e200080004ff */
[----:B------:R-:W-:Y:S01]  /*3bc0*/  UIADD3 UR6, UPT, UPT, UR6, 0x1, URZ ;  /* 0x0000000106067890 */ /* 0x000fe2000fffe0ff */
[----:B------:R-:W-:-:S03]  /*3bd0*/  VIADD R8, R8, 0x1 ;  /* 0x0000000108087836 */ /* 0x000fc60000000000 */
[----:B------:R-:W-:Y:S02]  /*3be0*/  UISETP.NE.AND UP0, UPT, UR6, 0x2, UPT ;  /* 0x000000020600788c */ /* 0x000fe4000bf05270 */
[----:B------:R-:W-:Y:S06]  /*3bf0*/  UGETNEXTWORKID.BROADCAST [UR4], [UR5] ;  /* 0x00000000040073ca */ /* 0x000fec0008000100 */
[----:B------:R-:W-:Y:S01]  /*3c00*/  USEL UR4, URZ, 0x1, UP0 ;  /* 0x00000001ff047887 */ /* 0x000fe20008000000 */
[----:B------:R-:W-:Y:S01]  /*3c10*/  ISETP.NE.AND P0, PT, R8, 0x2, PT ;  /* 0x000000020800780c */ /* 0x000fe20003f05270 */
[----:B------:R-:W-:Y:S01]  /*3c20*/  USEL UR6, UR6, URZ, UP0 ;  /* 0x000000ff06067287 */ /* 0x000fe20008000000 */
[----:B------:R-:W2:Y:S03]  /*3c30*/  SYNCS.PHASECHK.TRANS64.TRYWAIT P1, [R0+URZ+0x250], R5 ;  /* 0x00025005000075a7 */ /* 0x000ea600080211ff */
[----:B------:R-:W-:Y:S01]  /*3c40*/  LOP3.LUT R12, R12, UR4, RZ, 0x3c, !PT ;  /* 0x000000040c0c7c12 */ /* 0x000fe2000f8e3cff */
[----:B-12---:R-:W-:Y:S07]  /*3c50*/  @!P1 BRA `(.L_x_74) ;  /* 0x0000005400cc9947 */ /* 0x006fee0003800000 */
.L_x_209:
[C---:B------:R-:W-:Y:S01]  /*3c60*/  LEA R4, R11.reuse, UR37, 0x4 ;  /* 0x000000250b047c11 */ /* 0x040fe2000f8e20ff */
[----:B-1----:R-:W-:Y:S01]  /*3c70*/  VIADD R0, R0, 0x260 ;  /* 0x0000026000007836 */ /* 0x002fe20000000000 */
[----:B------:R-:W-:Y:S01]  /*3c80*/  SEL R8, R8, RZ, P0 ;  /* 0x000000ff08087207 */ /* 0x000fe20000000000 */
[----:B------:R-:W-:-:S03]  /*3c90*/  VIADD R11, R11, 0x1 ;  /* 0x000000010b0b7836 */ /* 0x000fc60000000000 */
[----:B------:R-:W1:Y:S01]  /*3ca0*/  LDS.128 R4, [R4+0x2e0] ;  /* 0x0002e00004047984 */ /* 0x000e620000000c00 */
[----:B------:R-:W-:Y:S02]  /*3cb0*/  PRMT R0, RZ, 0x654, R0 ;  /* 0x00000654ff007816 */ /* 0x000fe40000000000 */
[C---:B------:R-:W-:Y:S01]  /*3cc0*/  ISETP.NE.AND P1, PT, R11.reuse, 0x2, PT ;  /* 0x000000020b00780c */ /* 0x040fe20003f25270 */
[----:B------:R-:W-:Y:S01]  /*3cd0*/  @!PT LDS RZ, [RZ] ;  /* 0x00000000fffff984 */ /* 0x000fe20000000800 */
[----:B------:R-:W-:Y:S01]  /*3ce0*/  @!PT LDS RZ, [RZ] ;  /* 0x00000000fffff984 */ /* 0x000fe20000000800 */
[----:B------:R-:W-:Y:S01]  /*3cf0*/  @!PT LDS RZ, [RZ] ;  /* 0x00000000fffff984 */ /* 0x000fe20000000800 */
[----:B------:R-:W-:Y:S01]  /*3d00*/  @!PT LDS RZ, [RZ] ;  /* 0x00000000fffff984 */ /* 0x000fe20000000800 */
[----:B------:R2:W-:Y:S06]  /*3d10*/  MEMBAR.ALL.CTA ;  /* 0x0000000000007992 */ /* 0x0005ec0000008000 */
[----:B--2---:R-:W2:Y:S01]  /*3d20*/  FENCE.VIEW.ASYNC.S ;  /* 0x00000000000073c6 */ /* 0x004ea20000000000 */
[----:B------:R-:W-:Y:S01]  /*3d30*/  SEL R11, R11, RZ, P1 ;  /* 0x000000ff0b0b7207 */ /* 0x000fe20000800000 */
[----:B--2---:R2:W-:Y:S01]  /*3d40*/  SYNCS.ARRIVE.TRANS64.RED.A1T0 RZ, [R0+URZ], RZ ;  /* 0x000000ff00ff79a7 */ /* 0x0045e200081004ff */
[----:B-1----:R-:W-:-:S02]  /*3d50*/  LOP3.LUT P3, RZ, R6, 0x1, RZ, 0xc0, !PT ;  /* 0x0000000106ff7812 */ /* 0x002fc4000786c0ff */
[----:B------:R-:W-:-:S04]  /*3d60*/  SEL R5, RZ, 0x1, P1 ;  /* 0x00000001ff057807 */ /* 0x000fc80000800000 */
[----:B------:R-:W-:Y:S02]  /*3d70*/  LOP3.LUT R10, R10, R5, RZ, 0x3c, !PT ;  /* 0x000000050a0a7212 */ /* 0x000fe400078e3cff */
[----:B--2---:R-:W-:-:S04]  /*3d80*/  SEL R0, RZ, 0x1, P0 ;  /* 0x00000001ff007807 */ /* 0x004fc80000000000 */
[----:B------:R-:W-:Y:S01]  /*3d90*/  LOP3.LUT R9, R9, R0, RZ, 0x3c, !PT ;  /* 0x0000000009097212 */ /* 0x000fe200078e3cff */
[----:B------:R-:W-:Y:S06]  /*3da0*/  @P3 BRA `(.L_x_75) ;  /* 0xfffffffc002c3947 */ /* 0x000fec000383ffff */
[----:B------:R-:W-:Y:S01]  /*3db0*/  ULEA UR5, UR6, UR37, 0x3 ;  /* 0x0000002506057291 */ /* 0x000fe2000f8e18ff */
[----:B------:R-:W-:-:S08]  /*3dc0*/  SHF.L.U32 R3, R12, 0x1f, RZ ;  /* 0x0000001f0c037819 */ /* 0x000fd000000006ff */
[----:B------:R-:W1:Y:S02]  /*3dd0*/  SYNCS.PHASECHK.TRANS64 P0, [UR5+0x260], R3 ;  /* 0x00026003ff0075a7 */ /* 0x000e640008001005 */
[----:B-1----:R-:W-:Y:S05]  /*3de0*/  @P0 BRA `(.L_x_76) ;  /* 0x0000000000080947 */ /* 0x002fea0003800000 */
[----:B------:R-:W1:Y:S02]  /*3df0*/  SYNCS.PHASECHK.TRANS64.TRYWAIT P0, [UR5+0x260], R3 ;  /* 0x00026003ff0075a7 */ /* 0x000e640008001105 */
[----:B-1----:R-:W-:Y:S05]  /*3e00*/  @!P0 BRA `(.L_x_77) ;  /* 0x0000005400748947 */ /* 0x002fea0003800000 */
.L_x_76:
[----:B------:R-:W-:-:S04]  /*3e10*/  UIADD3 UR4, UPT, UPT, UR6, 0x1, URZ ;  /* 0x0000000106047890 */ /* 0x000fc8000fffe0ff */
[----:B------:R-:W-:-:S04]  /*3e20*/  UISETP.NE.AND UP0, UPT, UR4, 0x2, UPT ;  /* 0x000000020400788c */ /* 0x000fc8000bf05270 */
[----:B------:R-:W-:Y:S02]  /*3e30*/  USEL UR7, URZ, 0x1, UP0 ;  /* 0x00000001ff077887 */ /* 0x000fe40008000000 */
[----:B------:R-:W-:-:S04]  /*3e40*/  USEL UR4, UR4, URZ, UP0 ;  /* 0x000000ff04047287 */ /* 0x000fc80008000000 */
[----:B------:R-:W-:Y:S01]  /*3e50*/  ULEA UR4, UR4, UR37, 0x3 ;  /* 0x0000002504047291 */ /* 0x000fe2000f8e18ff */
[----:B-1----:R-:W-:-:S04]  /*3e60*/  LOP3.LUT R3, R12, UR7, RZ, 0x3c, !PT ;  /* 0x000000070c037c12 */ /* 0x002fc8000f8e3cff */
[----:B------:R-:W-:-:S04]  /*3e70*/  SHF.L.U32 R0, R3, 0x1f, RZ ;  /* 0x0000001f03007819 */ /* 0x000fc800000006ff */
[----:B------:R-:W1:Y:S02]  /*3e80*/  SYNCS.PHASECHK.TRANS64 P0, [UR4+0x260], R0 ;  /* 0x00026000ff0075a7 */ /* 0x000e640008001004 */
[----:B-1----:R-:W-:Y:S05]  /*3e90*/  @P0 EXIT ;  /* 0x000000000000094d */ /* 0x002fea0003800000 */
[----:B------:R-:W-:Y:S02]  /*3ea0*/  SHF.L.U32 R3, R3, 0x1f, RZ ;  /* 0x0000001f03037819 */ /* 0x000fe400000006ff */
[----:B------:R-:W-:-:S07]  /*3eb0*/  MOV R0, UR4 ;  /* 0x0000000400007c02 */ /* 0x000fce0008000f00 */
.L_x_78:
[----:B-1----:R1:W2:Y:S02]  /*3ec0*/  SYNCS.PHASECHK.TRANS64.TRYWAIT P0, [R0+URZ+0x260], R3 ;  /* 0x00026003000075a7 */ /* 0x0022a400080011ff */
[----:B--2---:R-:W-:Y:S05]  /*3ed0*/  @!P0 NANOSLEEP.SYNCS 0x989680 ;  /* 0x009896800000895d */ /* 0x004fea0003900000 */
[----:B------:R-:W2:Y:S02]  /*3ee0*/  @!P0 SYNCS.PHASECHK.TRANS64 P0, [R0+URZ+0x260], R3 ;  /* 0x00026003000085a7 */ /* 0x000ea400080010ff */
[----:B--2---:R-:W-:Y:S05]  /*3ef0*/  @P0 EXIT ;  /* 0x000000000000094d */ /* 0x004fea0003800000 */
[----:B------:R-:W-:Y:S05]  /*3f00*/  BRA `(.L_x_78) ;  /* 0xfffffffc00ec7947 */ /* 0x000fea000383ffff */
.L_x_71:
[----:B------:R-:W-:-:S09]  /*3f10*/  UISETP.NE.AND UP1, UPT, UR8, URZ, UPT ;  /* 0x000000ff0800728c */ /* 0x000fd2000bf25270 */
[----:B------:R-:W-:Y:S05]  /*3f20*/  BRA.U UP1, `(.L_x_79) ;  /* 0x0000000d01787547 */ /* 0x000fea000b800000 */
[----:B------:R-:W-:Y:S01]  /*3f30*/  UMOV UR4, 0x40 ;  /* 0x0000004000047882 */ /* 0x000fe20000000000 */
[----:B------:R-:W-:Y:S01]  /*3f40*/  NOP ;  /* 0x0000000000007918 */ /* 0x000fe20000000000 */
[----:B------:R-:W-:Y:S01]  /*3f50*/  ULEA UR4, UR37, UR4, 0x18 ;  /* 0x0000000425047291 */ /* 0x000fe2000f8ec0ff */
[----:B------:R-:W-:Y:S02]  /*3f60*/  UMOV UR5, 0x400 ;  /* 0x0000040000057882 */ /* 0x000fe40000000000 */
[----:B------:R-:W-:-:S06]  /*3f70*/  ULEA UR37, UR37, UR5, 0x18 ;  /* 0x0000000525257291 */ /* 0x000fcc000f8ec0ff */
[----:B------:R-:W1:Y:S02]  /*3f80*/  LDS.U8 R0, [UR4+0x1c] ;  /* 0x00001c04ff007984 */ /* 0x000e640008000000 */
[----:B-1----:R-:W-:-:S13]  /*3f90*/  ISETP.NE.AND P0, PT, R0, RZ, PT ;  /* 0x000000ff0000720c */ /* 0x002fda0003f05270 */
[----:B------:R-:W-:Y:S05]  /*3fa0*/  @P0 BRA `(.L_x_80) ;  /* 0x0000000000580947 */ /* 0x000fea0003800000 */
[----:B------:R-:W-:-:S13]  /*3fb0*/  ELECT P0, URZ, PT ;  /* 0x0000000000ff782f */ /* 0x000fda0003800000 */
[----:B------:R-:W-:Y:S05]  /*3fc0*/  @!P0 BRA `(.L_x_81) ;  /* 0x0000000000608947 */ /* 0x000fea0003800000 */
[----:B------:R-:W-:Y:S01]  /*3fd0*/  UMOV UR5, 0x10 ;  /* 0x0000001000057882 */ /* 0x000fe20000000000 */
[----:B------:R-:W-:Y:S01]  /*3fe0*/  HFMA2 R0, -RZ, RZ, 0, 5.9604644775390625e-08 ;  /* 0x00000001ff007431 */ /* 0x000fe200000001ff */
[----:B------:R-:W-:-:S03]  /*3ff0*/  MOV R2, 0xffff ;  /* 0x0000ffff00027802 */ /* 0x000fc60000000f00 */
[----:B------:R-:W-:Y:S04]  /*4000*/  DEPBAR.LE SB1, 0x36 ;  /* 0x00009d800000791a */ /* 0x000fe80000000000 */
[----:B------:R-:W1:Y:S02]  /*4010*/  UTCATOMSWS.FIND_AND_SET.ALIGN UP0, UR5, UR5 ;  /* 0x00000005000575e3 */ /* 0x000e640008000800 */
[----:B-1----:R-:W-:Y:S01]  /*4020*/  MOV R3, UR5 ;  /* 0x0000000500037c02 */ /* 0x002fe20008000f00 */
[----:B------:R-:W-:Y:S06]  /*4030*/  BRA.U UP0, `(.L_x_82) ;  /* 0x0000000100187547 */ /* 0x000fec000b800000 */
.L_x_83:
[----:B------:R-:W-:Y:S05]  /*4040*/  NANOSLEEP 0x64 ;  /* 0x000000640000795d */ /* 0x000fea0003800000 */
[----:B------:R-:W-:-:S05]  /*4050*/  UMOV UR5, 0x10 ;  /* 0x0000001000057882 */ /* 0x000fca0000000000 */
[----:B------:R-:W-:Y:S04]  /*4060*/  DEPBAR.LE SB1, 0x36 ;  /* 0x00009d800000791a */ /* 0x000fe80000000000 */
[----:B------:R-:W1:Y:S02]  /*4070*/  UTCATOMSWS.FIND_AND_SET.ALIGN UP0, UR5, UR5 ;  /* 0x00000005000575e3 */ /* 0x000e640008000800 */
[----:B-1----:R-:W-:Y:S01]  /*4080*/  MOV R3, UR5 ;  /* 0x0000000500037c02 */ /* 0x002fe20008000f00 */
[----:B------:R-:W-:Y:S05]  /*4090*/  BRA.U !UP0, `(.L_x_83) ;  /* 0xfffffffd08e87547 */ /* 0x000fea000b83ffff */
.L_x_82:
[-C--:B------:R-:W-:Y:S02]  /*40a0*/  SHF.L.U32 R2, R2, R3.reuse, RZ ;  /* 0x0000000302027219 */ /* 0x080fe400000006ff */
[----:B------:R-:W-:Y:S01]  /*40b0*/  SHF.L.U32 R0, R0, R3, RZ ;  /* 0x0000000300007219 */ /* 0x000fe200000006ff */
[----:B------:R-:W-:Y:S02]  /*40c0*/  IMAD.SHL.U32 R3, R3, 0x20, RZ ;  /* 0x0000002003037824 */ /* 0x000fe400078e00ff */
[----:B------:R1:W-:Y:S04]  /*40d0*/  ATOMS.OR RZ, [UR4+0x14], R2 ;  /* 0x00001402ffff798c */ /* 0x0003e8000b000004 */
[----:B------:R1:W-:Y:S04]  /*40e0*/  ATOMS.OR RZ, [UR4+0x18], R0 ;  /* 0x00001800ffff798c */ /* 0x0003e8000b000004 */
[----:B------:R1:W-:Y:S01]  /*40f0*/  STS [UR37+0x300], R3 ;  /* 0x00030003ff007988 */ /* 0x0003e20008000825 */
[----:B------:R-:W-:Y:S05]  /*4100*/  BRA `(.L_x_81) ;  /* 0x0000000000107947 */ /* 0x000fea0003800000 */
.L_x_80:
[----:B------:R-:W-:Y:S02]  /*4110*/  MOV R0, 0xffffffff ;  /* 0xffffffff00007802 */ /* 0x000fe40000000f00 */
[----:B------:R-:W-:-:S03]  /*4120*/  MOV R2, 0x4150 ;  /* 0x0000415000027802 */ /* 0x000fc60000000f00 */
[----:B------:R1:W-:Y:S04]  /*4130*/  STS [UR37+0x300], R0 ;  /* 0x00030000ff007988 */ /* 0x0003e80008000825 */
[----:B-1-3-5:R-:W-:Y:S05]  /*4140*/  CALL.REL.NOINC `($__internal_1_$__cuda_sm10x_tcgen05_guardrail_trap_phase_invalid_during_alloc) ;  /* 0x0000005800307944 */ /* 0x02afea0003c00000 */
.L_x_81:
[----:B------:R-:W-:Y:S05]  /*4150*/  WARPSYNC.ALL ;  /* 0x0000000000007948 */ /* 0x000fea0003800000 */
[----:B------:R-:W2:Y:S01]  /*4160*/  S2UR UR6, SR_CgaCtaId ;  /* 0x00000000000679c3 */ /* 0x000ea20000008800 */
[----:B------:R-:W-:Y:S01]  /*4170*/  UMOV UR4, 0x400 ;  /* 0x0000040000047882 */ /* 0x000fe20000000000 */
[----:B------:R-:W-:-:S06]  /*4180*/  NOP ;  /* 0x0000000000007918 */ /* 0x000fcc0000000000 */
[----:B------:R-:W-:Y:S06]  /*4190*/  BAR.ARV 0x6, 0xa0 ;  /* 0x0182800000007b1d */ /* 0x000fec0000002000 */
[----:B------:R-:W4:Y:S01]  /*41a0*/  LDCU UR7, c[0x0][0x38c] ;  /* 0x00007180ff0777ac */ /* 0x000f220008000800 */
[----:B------:R-:W-:Y:S01]  /*41b0*/  IMAD.MOV.U32 R11, RZ, RZ, 0x1 ;  /* 0x00000001ff0b7424 */ /* 0x000fe200078e00ff */
[----:B------:R-:W-:Y:S01]  /*41c0*/  CS2R R8, SRZ ;  /* 0x0000000000087805 */ /* 0x000fe2000001ff00 */
[----:B------:R-:W-:Y:S01]  /*41d0*/  IMAD.MOV.U32 R10, RZ, RZ, RZ ;  /* 0x000000ffff0a7224 */ /* 0x000fe200078e00ff */
[----:B------:R-:W-:Y:S01]  /*41e0*/  UMOV UR18, URZ ;  /* 0x000000ff00127c82 */ /* 0x000fe20008000000 */
[----:B------:R-:W-:Y:S01]  /*41f0*/  UMOV UR17, URZ ;  /* 0x000000ff00117c82 */ /* 0x000fe20008000000 */
[----:B------:R-:W-:Y:S01]  /*4200*/  UMOV UR20, 0x0 ;  /* 0x0000000000147882 */ /* 0x000fe20000000000 */
[----:B------:R-:W-:Y:S01]  /*4210*/  UMOV UR21, 0x4200490 ;  /* 0x0420049000157882 */ /* 0x000fe20000000000 */
[----:B--2---:R-:W-:Y:S01]  /*4220*/  ULEA UR6, UR6, UR4, 0x18 ;  /* 0x0000000406067291 */ /* 0x004fe2000f8ec0ff */
[----:B------:R-:W2:Y:S03]  /*4230*/  LDCU UR4, c[0x0][0x38c] ;  /* 0x00007180ff0477ac */ /* 0x000ea60008000800 */
[----:B------:R-:W-:-:S02]  /*4240*/  UIADD3 UR11, UPT, UPT, UR6, 0x4600, URZ ;  /* 0x00004600060b7890 */ /* 0x000fc4000fffe0ff */
[----:B----4-:R-:W-:-:S03]  /*4250*/  UIADD3 UR7, UPT, UPT, UR7, 0x1f, URZ ;  /* 0x0000001f07077890 */ /* 0x010fc6000fffe0ff */
[----:B-1----:R-:W1:Y:S01]  /*4260*/  LDS R0, [UR6+0x300] ;  /* 0x00030006ff007984 */ /* 0x002e620008000800 */
[----:B------:R-:W-:Y:S02]  /*4270*/  UIADD3 UR12, UPT, UPT, UR6, 0x15600, URZ ;  /* 0x00015600060c7890 */ /* 0x000fe4000fffe0ff */
[----:B------:R-:W-:Y:S02]  /*4280*/  USHF.R.S32.HI UR5, URZ, 0x1f, UR7 ;  /* 0x0000001fff057899 */ /* 0x000fe40008011407 */
[----:B------:R-:W-:Y:S02]  /*4290*/  USHF.R.U32.HI UR11, URZ, 0x4, UR11 ;  /* 0x00000004ff0b7899 */ /* 0x000fe4000801160b */
[----:B------:R-:W-:Y:S02]  /*42a0*/  ULEA.HI UR5, UR5, UR7, URZ, 0x5 ;  /* 0x0000000705057291 */ /* 0x000fe4000f8f28ff */
[----:B------:R-:W-:Y:S02]  /*42b0*/  USHF.R.U32.HI UR12, URZ, 0x4, UR12 ;  /* 0x00000004ff0c7899 */ /* 0x000fe4000801160c */
[----:B------:R-:W-:-:S02]  /*42c0*/  USHF.R.S32.HI UR5, URZ, 0x5, UR5 ;  /* 0x00000005ff057899 */ /* 0x000fc40008011405 */
[----:B------:R-:W-:Y:S02]  /*42d0*/  ULOP3.LUT UR11, UR11, 0x3fff, URZ, 0xc0, !UPT ;  /* 0x00003fff0b0b7892 */ /* 0x000fe4000f8ec0ff */
[----:B------:R-:W-:Y:S02]  /*42e0*/  UISETP.LT.AND UP0, UPT, UR5, 0x1, UPT ;  /* 0x000000010500788c */ /* 0x000fe4000bf01270 */
[----:B------:R-:W-:Y:S02]  /*42f0*/  ULOP3.LUT UR12, UR12, 0x3fff, URZ, 0xc0, !UPT ;  /* 0x00003fff0c0c7892 */ /* 0x000fe4000f8ec0ff */
[----:B------:R-:W-:Y:S02]  /*4300*/  USEL UR10, UR5, 0x1, !UP0 ;  /* 0x00000001050a7887 */ /* 0x000fe4000c000000 */
[----:B------:R-:W-:Y:S02]  /*4310*/  ULOP3.LUT UR11, UR11, 0x10000, URZ, 0xfc, !UPT ;  /* 0x000100000b0b7892 */ /* 0x000fe4000f8efcff */
[----:B------:R-:W-:-:S02]  /*4320*/  ULOP3.LUT UR12, UR12, 0x10000, URZ, 0xfc, !UPT ;  /* 0x000100000c0c7892 */ /* 0x000fc4000f8efcff */
[----:B------:R-:W-:Y:S02]  /*4330*/  UIADD3 UR10, UPT, UPT, -UR10, URZ, URZ ;  /* 0x000000ff0a0a7290 */ /* 0x000fe4000fffe1ff */
[----:B--2---:R-:W-:Y:S01]  /*4340*/  UISETP.GE.AND UP3, UPT, UR4, 0x1, UPT ;  /* 0x000000010400788c */ /* 0x004fe2000bf66270 */
[----:B-1----:R-:W-:-:S15]  /*4350*/  R2UR UR19, R0 ;  /* 0x00000000001372ca */ /* 0x002fde00000e0000 */
.L_x_90:
[----:B------:R-:W-:Y:S02]  /*4360*/  LEA R0, R10, UR6, 0x3 ;  /* 0x000000060a007c11 */ /* 0x000fe4000f8e18ff */
[----:B------:R-:W-:Y:S02]  /*4370*/  SHF.L.U32 R5, R9, 0x1f, RZ ;  /* 0x0000001f09057819 */ /* 0x000fe400000006ff */
[----:B------:R-:W-:Y:S01]  /*4380*/  PLOP3.LUT P0, PT, PT, PT, UP3, 0x80, 0x8 ;  /* 0x000000000008781c */ /* 0x000fe20003f0f038 */
[----:B------:R-:W-:Y:S01]  /*4390*/  VIADD R3, R0, 0x260 ;  /* 0x0000026000037836 */ /* 0x000fe20000000000 */
[----:B-1----:R-:W1:Y:S02]  /*43a0*/  SYNCS.PHASECHK.TRANS64.TRYWAIT P1, [R0+URZ+0x250], R5 ;  /* 0x00025005000075a7 */ /* 0x002e6400080211ff */
[----:B-1--4-:R-:W-:Y:S09]  /*43b0*/  @!P1 BRA `(.L_x_84) ;  /* 0x0000005000209947 */ /* 0x012ff20003800000 */
.L_x_211:
[----:B------:R-:W-:Y:S01]  /*43c0*/  LEA R4, R10, UR6, 0x4 ;  /* 0x000000060a047c11 */ /* 0x000fe2000f8e20ff */
[----:B------:R-:W-:Y:S01]  /*43d0*/  @UP3 ULEA UR4, UR17, UR6, 0x3 ;  /* 0x0000000611043291 */ /* 0x000fe2000f8e18ff */
[----:B------:R-:W-:Y:S01]  /*43e0*/  PLOP3.LUT P2, PT, PT, PT, PT, 0x80, 0x8 ;  /* 0x000000000008781c */ /* 0x000fe20003f4f070 */
[----:B------:R-:W-:Y:S01]  /*43f0*/  ULEA UR9, UR18, UR6, 0x3 ;  /* 0x0000000612097291 */ /* 0x000fe2000f8e18ff */
[----:B------:R-:W-:Y:S02]  /*4400*/  PRMT R3, RZ, 0x654, R3 ;  /* 0x00000654ff037816 */ /* 0x000fe40000000003 */
[----:B-1----:R-:W1:Y:S01]  /*4410*/  LDS.128 R4, [R4+0x2e0] ;  /* 0x0002e00004047984 */ /* 0x002e620000000c00 */
[----:B------:R-:W-:Y:S02]  /*4420*/  @P0 SHF.L.U32 R2, R8, 0x1f, RZ ;  /* 0x0000001f08020819 */ /* 0x000fe400000006ff */
[----:B------:R-:W-:Y:S01]  /*4430*/  SHF.L.U32 R0, R11, 0x1f, RZ ;  /* 0x0000001f0b007819 */ /* 0x000fe200000006ff */
[----:B------:R-:W-:Y:S01]  /*4440*/  @!PT LDS RZ, [RZ] ;  /* 0x00000000fffff984 */ /* 0x000fe20000000800 */
[----:B------:R-:W-:Y:S01]  /*4450*/  @!PT LDS RZ, [RZ] ;  /* 0x00000000fffff984 */ /* 0x000fe20000000800 */
[----:B------:R-:W-:Y:S01]  /*4460*/  @!PT LDS RZ, [RZ] ;  /* 0x00000000fffff984 */ /* 0x000fe20000000800 */
[----:B------:R-:W-:Y:S01]  /*4470*/  @!PT LDS RZ, [RZ] ;  /* 0x00000000fffff984 */ /* 0x000fe20000000800 */
[----:B------:R2:W-:Y:S06]  /*4480*/  MEMBAR.ALL.CTA ;  /* 0x0000000000007992 */ /* 0x0005ec0000008000 */
[----:B--2---:R-:W2:Y:S02]  /*4490*/  FENCE.VIEW.ASYNC.S ;  /* 0x00000000000073c6 */ /* 0x004ea40000000000 */
[----:B--2---:R2:W-:Y:S01]  /*44a0*/  SYNCS.ARRIVE.TRANS64.RED.A1T0 RZ, [R3+URZ], RZ ;  /* 0x000000ff03ff79a7 */ /* 0x0045e200081004ff */
[----:B------:R2:W4:Y:S01]  /*44b0*/  @P0 SYNCS.PHASECHK.TRANS64.TRYWAIT P2, [UR4], R2 ;  /* 0x00000002ff0005a7 */ /* 0x0005220008041104 */
[----:B-1----:R-:W-:Y:S01]  /*44c0*/  LOP3.LUT P1, RZ, R6, 0x1, RZ, 0xc0, !PT ;  /* 0x0000000106ff7812 */ /* 0x002fe2000782c0ff */
[----:B------:R-:W1:Y:S02]  /*44d0*/  SYNCS.PHASECHK.TRANS64.TRYWAIT P0, [UR9+0x290], R0 ;  /* 0x00029000ff0075a7 */ /* 0x000e640008001109 */
[----:B-12-4-:R-:W-:Y:S10]  /*44e0*/  @!P0 BRA `(.L_x_85) ;  /* 0x0000004c00e88947 */ /* 0x016ff40003800000 */
.L_x_213:
[----:B------:R-:W-:Y:S01]  /*44f0*/  IADD3 R10, PT, PT, R10, 0x1, RZ ;  /* 0x000000010a0a7810 */ /* 0x000fe20007ffe0ff */
[----:B------:R-:W-:Y:S06]  /*4500*/  BRA.U !UP3, `(.L_x_86) ;  /* 0x000000010ba07547 */ /* 0x000fec000b800000 */
[----:B------:R-:W-:Y:S02]  /*4510*/  ULEA.HI UR8, UR18, UR18, URZ, 0x1 ;  /* 0x0000001212087291 */ /* 0x000fe4000f8f08ff */
[----:B------:R-:W-:Y:S02]  /*4520*/  UPLOP3.LUT UP4, UPT, UPT, UPT, UPT, 0x40, 0x4 ;  /* 0x000000000004789c */ /* 0x000fe40003f8e870 */
[----:B------:R-:W-:Y:S02]  /*4530*/  USHF.L.U32 UR4, UR8, 0x6, URZ ;  /* 0x0000000608047899 */ /* 0x000fe400080006ff */
[----:B------:R-:W-:Y:S02]  /*4540*/  ULOP3.LUT UR8, UR8, 0xffe, URZ, 0xc0, !UPT ;  /* 0x00000ffe08087892 */ /* 0x000fe4000f8ec0ff */
[----:B------:R-:W-:Y:S02]  /*4550*/  ULOP3.LUT UR4, UR4, 0xffffff80, URZ, 0xc0, !UPT ;  /* 0xffffff8004047892 */ /* 0x000fe4000f8ec0ff */
[----:B------:R-:W-:-:S02]  /*4560*/  UIADD3 UR8, UPT, UPT, -UR8, UR18, URZ ;  /* 0x0000001208087290 */ /* 0x000fc4000fffe1ff */
[----:B------:R-:W-:Y:S01]  /*4570*/  UIADD3 UR4, UPT, UPT, UR19, UR4, URZ ;  /* 0x0000000413047290 */ /* 0x000fe2000fffe0ff */
[----:B------:R-:W-:Y:S01]  /*4580*/  UMOV UR16, UR10 ;  /* 0x0000000a00107c82 */ /* 0x000fe20008000000 */
[----:B------:R-:W-:Y:S02]  /*4590*/  UMOV UR15, UR5 ;  /* 0x00000005000f7c82 */ /* 0x000fe40008000000 */
[----:B------:R-:W-:Y:S01]  /*45a0*/  ULEA UR8, UR8, UR4, 0x14 ;  /* 0x0000000408087291 */ /* 0x000fe2000f8ea0ff */
[----:B------:R-:W-:-:S11]  /*45b0*/  UMOV UR14, UR17 ;  /* 0x00000011000e7c82 */ /* 0x000fd60008000000 */
.L_x_89:
[----:B------:R-:W-:Y:S02]  /*45c0*/  UIADD3 UR16, UPT, UPT, UR16, 0x1, URZ ;  /* 0x0000000110107890 */ /* 0x000fe4000fffe0ff */
[----:B--2---:R-:W-:Y:S02]  /*45d0*/  ULEA UR7, UR14, UR6, 0x3 ;  /* 0x000000060e077291 */ /* 0x004fe4000f8e18ff */
[----:B------:R-:W-:Y:S01]  /*45e0*/  UISETP.NE.AND UP0, UPT, UR16, URZ, UPT ;  /* 0x000000ff1000728c */ /* 0x000fe2000bf05270 */
[----:B----4-:R-:W-:Y:S10]  /*45f0*/  @P2 BRA `(.L_x_87) ;  /* 0x00000000000c2947 */ /* 0x010ff40003800000 */
[----:B-1----:R-:W-:Y:S04]  /*4600*/  SHF.L.U32 R3, R8, 0x1f, RZ ;  /* 0x0000001f08037819 */ /* 0x002fe800000006ff */
[----:B------:R-:W1:Y:S02]  /*4610*/  SYNCS.PHASECHK.TRANS64.TRYWAIT P0, [UR7], R3 ;  /* 0x00000003ff0075a7 */ /* 0x000e640008001107 */
[----:B-1----:R-:W-:Y:S05]  /*4620*/  @!P0 BRA `(.L_x_88) ;  /* 0x0000004c00b08947 */ /* 0x002fea0003800000 */
.L_x_87:
[----:B------:R-:W-:Y:S01]  /*4630*/  UISETP.NE.AND UP1, UPT, UR15, 0x1, UPT ;  /* 0x000000010f00788c */ /* 0x000fe2000bf25270 */
[----:B------:R-:W-:Y:S01]  /*4640*/  PLOP3.LUT P2, PT, PT, PT, PT, 0x80, 0x8 ;  /* 0x000000000008781c */ /* 0x000fe20003f4f070 */
[----:B------:R-:W-:Y:S02]  /*4650*/  UIADD3 UR17, UPT, UPT, UR14, 0x1, URZ ;  /* 0x000000010e117890 */ /* 0x000fe4000fffe0ff */
[----:B------:R-:W-:Y:S02]  /*4660*/  ULEA UR22, UR14, UR12, 0x8 ;  /* 0x0000000c0e167291 */ /* 0x000fe4000f8e40ff */
[----:B------:R-:W-:Y:S01]  /*4670*/  UISETP.NE.AND UP2, UPT, UR17, 0x22, UPT ;  /* 0x000000221100788c */ /* 0x000fe2000bf45270 */
[----:B------:R-:W-:Y:S01]  /*4680*/  PLOP3.LUT P0, PT, PT, PT, UP1, 0x80, 0x8 ;  /* 0x000000000008781c */ /* 0x000fe20003f0f018 */
[----:B------:R-:W-:Y:S02]  /*4690*/  ULEA UR24, UR14, UR11, 0x7 ;  /* 0x0000000b0e187291 */ /* 0x000fe4000f8e38ff */
[----:B------:R-:W-:Y:S02]  /*46a0*/  USEL UR13, URZ, 0x1, UP2 ;  /* 0x00000001ff0d7887 */ /* 0x000fe40009000000 */
[----:B------:R-:W-:Y:S02]  /*46b0*/  USEL UR17, UR17, URZ, UP2 ;  /* 0x000000ff11117287 */ /* 0x000fe40009000000 */
[----:B------:R-:W-:Y:S02]  /*46c0*/  UIADD3 UR7, UPT, UPT, UR7, 0x110, URZ ;  /* 0x0000011007077890 */ /* 0x000fe4000fffe0ff */
[----:B------:R-:W-:Y:S01]  /*46d0*/  @UP1 ULEA UR4, UR17, UR6, 0x3 ;  /* 0x0000000611041291 */ /* 0x000fe2000f8e18ff */
[----:B------:R-:W-:Y:S01]  /*46e0*/  LOP3.LUT R8, R8, UR13, RZ, 0x3c, !PT ;  /* 0x0000000d08087c12 */ /* 0x000fe2000f8e3cff */
[----:B------:R-:W-:Y:S01]  /*46f0*/  UMOV UR23, 0xc0004010 ;  /* 0xc000401000177882 */ /* 0x000fe20000000000 */
[----:B------:R-:W-:Y:S01]  /*4700*/  UMOV UR25, 0xc0004010 ;  /* 0xc000401000197882 */ /* 0x000fe20000000000 */
[----:B------:R-:W-:Y:S01]  /*4710*/  UIADD3 UR15, UPT, UPT, UR15, -0x1, URZ ;  /* 0xffffffff0f0f7890 */ /* 0x000fe2000fffe0ff */
[----:B-1----:R-:W-:Y:S01]  /*4720*/  @P0 SHF.L.U32 R0, R8, 0x1f, RZ ;  /* 0x0000001f08000819 */ /* 0x002fe200000006ff */
[----:B------:R-:W-:Y:S03]  /*4730*/  UMOV UR14, UR17 ;  /* 0x00000011000e7c82 */ /* 0x000fe60008000000 */
[----:B------:R2:W4:Y:S01]  /*4740*/  @P0 SYNCS.PHASECHK.TRANS64.TRYWAIT P2, [UR4], R0 ;  /* 0x00000000ff0005a7 */ /* 0x0005220008041104 */
[----:B------:R2:W-:Y:S01]  /*4750*/  UTCQMMA gdesc[UR24], gdesc[UR22], tmem[UR8], tmem[UR20], idesc[UR21], UP4 ;  /* 0x00ff1416180075ea */ /* 0x0005e2000a000308 */
[----:B------:R-:W-:Y:S01]  /*4760*/  UPLOP3.LUT UP4, UPT, UPT, UPT, UPT, 0x80, 0x8 ;  /* 0x000000000008789c */ /* 0x000fe20003f8f070 */
[----:B------:R2:W-:Y:S01]  /*4770*/  UTCBAR [UR7], URZ ;  /* 0x000000ff070073e9 */ /* 0x0005e200080000ff */
[----:B------:R-:W-:Y:S09]  /*4780*/  BRA.U UP0, `(.L_x_89) ;  /* 0xfffffffd008c7547 */ /* 0x000ff2000b83ffff */
.L_x_86:
[----:B------:R-:W-:Y:S01]  /*4790*/  UIADD3 UR18, UPT, UPT, UR18, 0x1, URZ ;  /* 0x0000000112127890 */ /* 0x000fe2000fffe0ff */
[C---:B------:R-:W-:Y:S01]  /*47a0*/  ISETP.NE.AND P0, PT, R10.reuse, 0x2, PT ;  /* 0x000000020a00780c */ /* 0x040fe20003f05270 */
[----:B------:R-:W-:Y:S02]  /*47b0*/  UIADD3 UR9, UPT, UPT, UR9, 0x270, URZ ;  /* 0x0000027009097890 */ /* 0x000fe4000fffe0ff */
[----:B------:R-:W-:Y:S01]  /*47c0*/  UISETP.NE.AND UP0, UPT, UR18, 0x4, UPT ;  /* 0x000000041200788c */ /* 0x000fe2000bf05270 */
[----:B-12---:R-:W-:Y:S02]  /*47d0*/  SEL R0, RZ, 0x1, P0 ;  /* 0x00000001ff007807 */ /* 0x006fe40000000000 */
[----:B------:R-:W-:Y:S01]  /*47e0*/  SEL R10, R10, RZ, P0 ;  /* 0x000000ff0a0a7207 */ /* 0x000fe20000000000 */
[----:B------:R-:W-:Y:S01]  /*47f0*/  USEL UR4, URZ, 0x1, UP0 ;  /* 0x00000001ff047887 */ /* 0x000fe20008000000 */
[----:B------:R-:W-:Y:S01]  /*4800*/  LOP3.LUT R9, R9, R0, RZ, 0x3c, !PT ;  /* 0x0000000009097212 */ /* 0x000fe200078e3cff */
[----:B------:R-:W-:Y:S01]  /*4810*/  USEL UR18, UR18, URZ, UP0 ;  /* 0x000000ff12127287 */ /* 0x000fe20008000000 */
[----:B------:R1:W-:Y:S03]  /*4820*/  UTCBAR [UR9], URZ ;  /* 0x000000ff090073e9 */ /* 0x0003e600080000ff */
[----:B------:R-:W-:Y:S01]  /*4830*/  LOP3.LUT R11, R11, UR4, RZ, 0x3c, !PT ;  /* 0x000000040b0b7c12 */ /* 0x000fe2000f8e3cff */
[----:B------:R-:W-:Y:S07]  /*4840*/  @P1 BRA `(.L_x_90) ;  /* 0xfffffff800c41947 */ /* 0x000fee000383ffff */
[----:B------:R-:W2:Y:S01]  /*4850*/  S2UR UR4, SR_CgaCtaId ;  /* 0x00000000000479c3 */ /* 0x000ea20000008800 */
[----:B------:R-:W-:Y:S01]  /*4860*/  ELECT P0, URZ, PT ;  /* 0x0000000000ff782f */ /* 0x000fe20003800000 */
[----:B------:R-:W-:Y:S01]  /*4870*/  IMAD.MOV.U32 R0, RZ, RZ, 0x1 ;  /* 0x00000001ff007424 */ /* 0x000fe200078e00ff */
[----:B------:R-:W-:Y:S01]  /*4880*/  UIADD3 UR6, UPT, UPT, UR6, 0x290, URZ ;  /* 0x0000029006067890 */ /* 0x000fe2000fffe0ff */
[----:B------:R-:W-:Y:S01]  /*4890*/  SHF.L.U32 R3, R11, 0x1f, RZ ;  /* 0x0000001f0b037819 */ /* 0x000fe200000006ff */
[----:B------:R-:W-:-:S03]  /*48a0*/  UMOV UR5, 0x40 ;  /* 0x0000004000057882 */ /* 0x000fc60000000000 */
[----:B------:R-:W-:Y:S01]  /*48b0*/  UVIRTCOUNT.DEALLOC.SMPOOL 0x80 ;  /* 0x000000800000784c */ /* 0x000fe20000000000 */
[----:B--2---:R-:W-:Y:S02]  /*48c0*/  ULEA UR4, UR4, UR5, 0x18 ;  /* 0x0000000504047291 */ /* 0x004fe4000f8ec0ff */
[----:B------:R-:W-:-:S07]  /*48d0*/  ULEA UR5, UR18, UR6, 0x3 ;  /* 0x0000000612057291 */ /* 0x000fce000f8e18ff */
[----:B------:R2:W-:Y:S02]  /*48e0*/  @P0 STS.U8 [UR4+0x1c], R0 ;  /* 0x00001c00ff000988 */ /* 0x0005e40008000004 */
[----:B------:R-:W3:Y:S02]  /*48f0*/  SYNCS.PHASECHK.TRANS64.TRYWAIT P0, [UR5], R3 ;  /* 0x00000003ff0075a7 */ /* 0x000ee40008001105 */
[----:B--23--:R-:W-:Y:S05]  /*4900*/  @!P0 BRA `(.L_x_91) ;  /* 0x0000004c00108947 */ /* 0x00cfea0003800000 */
.L_x_216:
[----:B------:R-:W-:-:S04]  /*4910*/  UIADD3 UR7, UPT, UPT, UR18, 0x1, URZ ;  /* 0x0000000112077890 */ /* 0x000fc8000fffe0ff */
[----:B------:R-:W-:-:S04]  /*4920*/  UISETP.NE.AND UP0, UPT, UR7, 0x4, UPT ;  /* 0x000000040700788c */ /* 0x000fc8000bf05270 */
[----:B------:R-:W-:Y:S02]  /*4930*/  USEL UR8, URZ, 0x1, UP0 ;  /* 0x00000001ff087887 */ /* 0x000fe40008000000 */
[----:B------:R-:W-:-:S04]  /*4940*/  USEL UR7, UR7, URZ, UP0 ;  /* 0x000000ff07077287 */ /* 0x000fc80008000000 */
[----:B------:R-:W-:Y:S01]  /*4950*/  ULEA UR5, UR7, UR6, 0x3 ;  /* 0x0000000607057291 */ /* 0x000fe2000f8e18ff */
[----:B------:R-:W-:-:S04]  /*4960*/  LOP3.LUT R2, R11, UR8, RZ, 0x3c, !PT ;  /* 0x000000080b027c12 */ /* 0x000fc8000f8e3cff */
[----:B--2---:R-:W-:-:S04]  /*4970*/  SHF.L.U32 R3, R2, 0x1f, RZ ;  /* 0x0000001f02037819 */ /* 0x004fc800000006ff */
[----:B------:R-:W2:Y:S02]  /*4980*/  SYNCS.PHASECHK.TRANS64.TRYWAIT P0, [UR5], R3 ;  /* 0x00000003ff0075a7 */ /* 0x000ea40008001105 */
[----:B--2---:R-:W-:Y:S05]  /*4990*/  @!P0 BRA `(.L_x_92) ;  /* 0x0000004c00048947 */ /* 0x004fea0003800000 */
.L_x_218:
        /* <DEDUP_REMOVED lines=9> */
.L_x_220:
[----:B------:R-:W-:-:S04]  /*4a30*/  UIADD3 UR7, UPT, UPT, UR7, 0x1, URZ ;  /* 0x0000000107077890 */ /* 0x000fc8000fffe0ff */
[----:B------:R-:W-:-:S04]  /*4a40*/  UISETP.NE.AND UP0, UPT, UR7, 0x4, UPT ;  /* 0x000000040700788c */ /* 0x000fc8000bf05270 */
[----:B------:R-:W-:Y:S02]  /*4a50*/  USEL UR5, URZ, 0x1, UP0 ;  /* 0x00000001ff057887 */ /* 0x000fe40008000000 */
[----:B------:R-:W-:-:S04]  /*4a60*/  USEL UR7, UR7, URZ, UP0 ;  /* 0x000000ff07077287 */ /* 0x000fc80008000000 */
[----:B------:R-:W-:Y:S01]  /*4a70*/  ULEA UR7, UR7, UR6, 0x3 ;  /* 0x0000000607077291 */ /* 0x000fe2000f8e18ff */
[----:B--2---:R-:W-:-:S04]  /*4a80*/  LOP3.LUT R3, R2, UR5, RZ, 0x3c, !PT ;  /* 0x0000000502037c12 */ /* 0x004fc8000f8e3cff */
[----:B------:R-:W-:-:S04]  /*4a90*/  SHF.L.U32 R3, R3, 0x1f, RZ ;  /* 0x0000001f03037819 */ /* 0x000fc800000006ff */
[----:B------:R-:W2:Y:S02]  /*4aa0*/  SYNCS.PHASECHK.TRANS64.TRYWAIT P0, [UR7], R3 ;  /* 0x00000003ff0075a7 */ /* 0x000ea40008001107 */
[----:B--2---:R-:W-:Y:S05]  /*4ab0*/  @!P0 BRA `(.L_x_94) ;  /* 0x0000004800ec8947 */ /* 0x004fea0003800000 */
.L_x_222:
[----:B------:R-:W-:Y:S01]  /*4ac0*/  NOP ;  /* 0x0000000000007918 */ /* 0x000fe20000000000 */
[----:B--2---:R-:W2:Y:S01]  /*4ad0*/  LDS R0, [UR4+0x14] ;  /* 0x00001404ff007984 */ /* 0x004ea20008000800 */
[----:B------:R-:W-:Y:S01]  /*4ae0*/  ULOP3.LUT UR6, UR19, 0xffff, URZ, 0xc0, !UPT ;  /* 0x0000ffff13067892 */ /* 0x000fe2000f8ec0ff */
[----:B------:R-:W-:Y:S01]  /*4af0*/  UMOV UR8, 0xffff ;  /* 0x0000ffff00087882 */ /* 0x000fe20000000000 */
[----:B------:R-:W-:Y:S02]  /*4b00*/  UMOV UR5, 0x1 ;  /* 0x0000000100057882 */ /* 0x000fe40000000000 */
[----:B------:R-:W-:-:S04]  /*4b10*/  USHF.R.U32.HI UR6, URZ, 0x5, UR6 ;  /* 0x00000005ff067899 */ /* 0x000fc80008011606 */
[----:B------:R-:W-:Y:S02]  /*4b20*/  USHF.L.U32 UR8, UR8, UR6, URZ ;  /* 0x0000000608087299 */ /* 0x000fe400080006ff */
[----:B------:R-:W-:-:S04]  /*4b30*/  USHF.L.U32 UR5, UR5, UR6, URZ ;  /* 0x0000000605057299 */ /* 0x000fc800080006ff */
[----:B--2---:R-:W-:-:S04]  /*4b40*/  LOP3.LUT R0, R0, UR8, RZ, 0xc0, !PT ;  /* 0x0000000800007c12 */ /* 0x004fc8000f8ec0ff */
[----:B------:R-:W-:-:S13]  /*4b50*/  ISETP.NE.AND P0, PT, R0, UR8, PT ;  /* 0x0000000800007c0c */ /* 0x000fda000bf05270 */
[----:B------:R-:W-:Y:S05]  /*4b60*/  @P0 BRA `(.L_x_95) ;  /* 0x0000000000580947 */ /* 0x000fea0003800000 */
[----:B------:R-:W2:Y:S02]  /*4b70*/  LDS R0, [UR4+0x18] ;  /* 0x00001804ff007984 */ /* 0x000ea40008000800 */
[----:B--2---:R-:W-:-:S04]  /*4b80*/  LOP3.LUT R0, R0, UR5, RZ, 0xc0, !PT ;  /* 0x0000000500007c12 */ /* 0x004fc8000f8ec0ff */
[----:B------:R-:W-:-:S13]  /*4b90*/  ISETP.NE.AND P0, PT, R0, UR5, PT ;  /* 0x0000000500007c0c */ /* 0x000fda000bf05270 */
[----:B------:R-:W-:Y:S05]  /*4ba0*/  @P0 BRA `(.L_x_96) ;  /* 0x00000000003c0947 */ /* 0x000fea0003800000 */
[----:B------:R-:W2:Y:S01]  /*4bb0*/  S2R R2, SR_LANEID ;  /* 0x0000000000027919 */ /* 0x000ea20000000000 */
[----:B------:R-:W-:Y:S01]  /*4bc0*/  ULOP3.LUT UR8, URZ, UR8, URZ, 0x33, !UPT ;  /* 0x00000008ff087292 */ /* 0x000fe2000f8e33ff */
[----:B------:R-:W-:Y:S01]  /*4bd0*/  LOP3.LUT R4, RZ, UR5, RZ, 0x33, !PT ;  /* 0x00000005ff047c12 */ /* 0x000fe2000f8e33ff */
[----:B------:R-:W-:Y:S02]  /*4be0*/  VOTEU.ANY UR7, UPT, PT ;  /* 0x0000000000077886 */ /* 0x000fe400038e0100 */
[----:B------:R-:W-:Y:S01]  /*4bf0*/  UFLO.U32 UR7, UR7 ;  /* 0x00000007000772bd */ /* 0x000fe200080e0000 */
[----:B------:R-:W3:Y:S01]  /*4c00*/  REDUX UR5, R4 ;  /* 0x00000000040573c4 */ /* 0x000ee20000000000 */
[----:B------:R-:W-:-:S06]  /*4c10*/  IMAD.U32 R0, RZ, RZ, UR8 ;  /* 0x00000008ff007e24 */ /* 0x000fcc000f8e00ff */
[----:B------:R1:W-:Y:S01]  /*4c20*/  UTCATOMSWS.AND URZ, UR8 ;  /* 0x0000000800ff79e3 */ /* 0x0003e20008000000 */
[----:B------:R-:W4:Y:S01]  /*4c30*/  REDUX UR6, R0 ;  /* 0x00000000000673c4 */ /* 0x000f220000000000 */
[----:B--2---:R-:W-:Y:S01]  /*4c40*/  ISETP.EQ.U32.AND P0, PT, R2, UR7, PT ;  /* 0x0000000702007c0c */ /* 0x004fe2000bf02070 */
[----:B---3--:R-:W-:Y:S01]  /*4c50*/  IMAD.U32 R2, RZ, RZ, UR5 ;  /* 0x00000005ff027e24 */ /* 0x008fe2000f8e00ff */
[----:B----4-:R-:W-:-:S11]  /*4c60*/  MOV R3, UR6 ;  /* 0x0000000600037c02 */ /* 0x010fd60008000f00 */
[----:B------:R1:W-:Y:S04]  /*4c70*/  @P0 ATOMS.AND RZ, [UR4+0x14], R3 ;  /* 0x00001403ffff098c */ /* 0x0003e8000a800004 */
[----:B------:R1:W-:Y:S01]  /*4c80*/  @P0 ATOMS.AND RZ, [UR4+0x18], R2 ;  /* 0x00001802ffff098c */ /* 0x0003e2000a800004 */
[----:B------:R-:W-:Y:S05]  /*4c90*/  BRA `(.L_x_97) ;  /* 0x0000000000147947 */ /* 0x000fea0003800000 */
.L_x_96:
[----:B------:R-:W-:Y:S02]  /*4ca0*/  MOV R2, 0x4cc0 ;  /* 0x00004cc000027802 */ /* 0x000fe40000000f00 */
[----:B-1--45:R-:W-:Y:S05]  /*4cb0*/  CALL.REL.NOINC `($__internal_0_$__cuda_sm10x_tcgen05_guardrail_trap_col_being_dealloced_not_returned_by_alloc) ;  /* 0x0000004c00487944 */ /* 0x032fea0003c00000 */
[----:B------:R-:W-:Y:S05]  /*4cc0*/  BRA `(.L_x_97) ;  /* 0x0000000000087947 */ /* 0x000fea0003800000 */
.L_x_95:
[----:B------:R-:W-:Y:S02]  /*4cd0*/  MOV R2, 0x4cf0 ;  /* 0x00004cf000027802 */ /* 0x000fe40000000f00 */
[----:B-1--45:R-:W-:Y:S05]  /*4ce0*/  CALL.REL.NOINC `($__internal_2_$__cuda_sm10x_tcgen05_guardrail_trap_unallocated_columns_being_dealloced) ;  /* 0x0000004c00547944 */ /* 0x032fea0003c00000 */
.L_x_97:
[----:B------:R-:W-:Y:S01]  /*4cf0*/  NOP ;  /* 0x0000000000007918 */ /* 0x000fe20000000000 */
[----:B-1----:R-:W-:Y:S05]  /*4d00*/  EXIT ;  /* 0x000000000000794d */ /* 0x002fea0003800000 */
.L_x_79:
[----:B------:R-:W-:-:S09]  /*4d10*/  UISETP.NE.OR UP2, UPT, UR8, 0x3, !UP2 ;  /* 0x000000030800788c */ /* 0x000fd2000d745670 */
[----:B------:R-:W-:Y:S05]  /*4d20*/  BRA.U UP2, `(.L_x_98) ;  /* 0x0000000d02407547 */ /* 0x000fea000b800000 */
[----:B------:R-:W1:Y:S01]  /*4d30*/  LDC R0, c[0x0][0xb30] ;  /* 0x0002cc00ff007b82 */ /* 0x000e620000000800 */
[----:B------:R-:W2:Y:S01]  /*4d40*/  LDCU.64 UR8, c[0x0][0x888] ;  /* 0x00011100ff0877ac */ /* 0x000ea20008000a00 */
[----:B------:R-:W-:Y:S02]  /*4d50*/  HFMA2 R29, -RZ, RZ, 0, 0 ;  /* 0x00000000ff1d7431 */ /* 0x000fe400000001ff */
[----:B------:R-:W-:Y:S01]  /*4d60*/  IMAD.MOV.U32 R31, RZ, RZ, 0x1 ;  /* 0x00000001ff1f7424 */ /* 0x000fe200078e00ff */
[----:B------:R-:W-:Y:S01]  /*4d70*/  MOV R23, 0x1000 ;  /* 0x0000100000177802 */ /* 0x000fe20000000f00 */
[----:B------:R-:W4:Y:S01]  /*4d80*/  LDCU.64 UR4, c[0x0][0x890] ;  /* 0x00011200ff0477ac */ /* 0x000f220008000a00 */
[----:B------:R-:W-:Y:S01]  /*4d90*/  IMAD.MOV.U32 R30, RZ, RZ, RZ ;  /* 0x000000ffff1e7224 */ /* 0x000fe200078e00ff */
[----:B------:R-:W3:Y:S01]  /*4da0*/  LDC R19, c[0x0][0x370] ;  /* 0x0000dc00ff137b82 */ /* 0x000ee20000000800 */
[----:B------:R-:W-:Y:S01]  /*4db0*/  UMOV UR7, 0x400 ;  /* 0x0000040000077882 */ /* 0x000fe20000000000 */
[----:B------:R-:W-:-:S02]  /*4dc0*/  UPLOP3.LUT UP1, UPT, UPT, UPT, UPT, 0x40, 0x4 ;  /* 0x000000000004789c */ /* 0x000fc40003f2e870 */
[----:B------:R-:W-:-:S04]  /*4dd0*/  ULEA UR7, UR37, UR7, 0x18 ;  /* 0x0000000725077291 */ /* 0x000fc8000f8ec0ff */
[----:B------:R-:W3:Y:S01]  /*4de0*/  LDC R2, c[0x0][0xb0c] ;  /* 0x0002c300ff027b82 */ /* 0x000ee20000000800 */
[----:B------:R-:W-:Y:S02]  /*4df0*/  UIADD3 UR13, UPT, UPT, UR7, 0x228, URZ ;  /* 0x00000228070d7890 */ /* 0x000fe4000fffe0ff */
[----:B--2---:R-:W-:Y:S02]  /*4e00*/  UISETP.NE.U32.AND UP2, UPT, UR8, URZ, UPT ;  /* 0x000000ff0800728c */ /* 0x004fe4000bf45070 */
[----:B------:R-:W-:Y:S02]  /*4e10*/  UIADD3 UR17, UPT, UPT, UR7, 0x220, URZ ;  /* 0x0000022007117890 */ /* 0x000fe4000fffe0ff */
[----:B----4-:R-:W-:Y:S01]  /*4e20*/  UISETP.NE.U32.AND UP3, UPT, UR4, URZ, UPT ;  /* 0x000000ff0400728c */ /* 0x010fe2000bf65070 */
[----:B------:R-:W2:Y:S01]  /*4e30*/  LDC R18, c[0x0][0xb20] ;  /* 0x0002c800ff127b82 */ /* 0x000ea20000000800 */
[----:B-1----:R-:W-:Y:S01]  /*4e40*/  ISETP.NE.AND P1, PT, R0, 0x1, PT ;  /* 0x000000010000780c */ /* 0x002fe20003f25270 */
[----:B------:R-:W-:-:S02]  /*4e50*/  UISETP.NE.AND.EX UP2, UPT, UR9, URZ, UPT, UP2 ;  /* 0x000000ff0900728c */ /* 0x000fc4000bf45320 */
[----:B------:R-:W-:Y:S02]  /*4e60*/  UPRMT UR13, UR37, 0x654, UR13 ;  /* 0x00000654250d7896 */ /* 0x000fe4000800000d */
[----:B------:R-:W-:Y:S02]  /*4e70*/  UISETP.NE.AND.EX UP3, UPT, UR5, URZ, UPT, UP3 ;  /* 0x000000ff0500728c */ /* 0x000fe4000bf65330 */
[----:B------:R-:W1:Y:S08]  /*4e80*/  LDC.64 R32, c[0x0][0x348] ;  /* 0x0000d200ff207b82 */ /* 0x000e700000000a00 */
[----:B------:R-:W4:Y:S08]  /*4e90*/  LDC.64 R16, c[0x0][0xb10] ;  /* 0x0002c400ff107b82 */ /* 0x000f300000000a00 */
[----:B------:R-:W1:Y:S08]  /*4ea0*/  LDC.64 R6, c[0x0][0xb18] ;  /* 0x0002c600ff067b82 */ /* 0x000e700000000a00 */
[----:B------:R-:W1:Y:S08]  /*4eb0*/  LDC.64 R4, c[0x0][0xb28] ;  /* 0x0002ca00ff047b82 */ /* 0x000e700000000a00 */
[----:B--23--:R-:W1:Y:S02]  /*4ec0*/  LDC R22, c[0x0][0x374] ;  /* 0x0000dd00ff167b82 */ /* 0x00ce640000000800 */
.L_x_107:
[C---:B------:R-:W-:Y:S02]  /*4ed0*/  LEA R0, R30.reuse, UR7, 0x3 ;  /* 0x000000071e007c11 */ /* 0x040fe4000f8e18ff */
[----:B------:R-:W-:Y:S02]  /*4ee0*/  SHF.L.U32 R3, R29, 0x1f, RZ ;  /* 0x0000001f1d037819 */ /* 0x000fe400000006ff */
[----:B------:R-:W-:Y:S02]  /*4ef0*/  LEA R24, R30, UR7, 0x4 ;  /* 0x000000071e187c11 */ /* 0x000fe4000f8e20ff */
[----:B--2---:R-:W2:Y:S02]  /*4f00*/  SYNCS.PHASECHK.TRANS64.TRYWAIT P0, [R0+URZ+0x250], R3 ;  /* 0x00025003000075a7 */ /* 0x004ea400080011ff */
[----:B--2---:R-:W-:Y:S05]  /*4f10*/  @!P0 BRA `(.L_x_99) ;  /* 0x0000004400ec8947 */ /* 0x004fea0003800000 */
.L_x_223:
[----:B------:R-:W-:Y:S01]  /*4f20*/  ISETP.GE.AND P0, PT, R40, 0x1, PT ;  /* 0x000000012800780c */ /* 0x000fe20003f06270 */
[----:B------:R-:W3:Y:S01]  /*4f30*/  LDS.128 R24, [R24+0x2e0] ;  /* 0x0002e00018187984 */ /* 0x000ee20000000c00 */
[----:B--2---:R-:W-:Y:S01]  /*4f40*/  VIADD R0, R0, 0x260 ;  /* 0x0000026000007836 */ /* 0x004fe20000000000 */
[----:B------:R-:W-:Y:S01]  /*4f50*/  @!PT LDS RZ, [RZ] ;  /* 0x00000000fffff984 */ /* 0x000fe20000000800 */
[----:B------:R-:W-:Y:S01]  /*4f60*/  @!PT LDS RZ, [RZ] ;  /* 0x00000000fffff984 */ /* 0x000fe20000000800 */
[----:B------:R-:W-:Y:S01]  /*4f70*/  @!PT LDS RZ, [RZ] ;  /* 0x00000000fffff984 */ /* 0x000fe20000000800 */
[----:B------:R-:W-:Y:S01]  /*4f80*/  @!PT LDS RZ, [RZ] ;  /* 0x00000000fffff984 */ /* 0x000fe20000000800 */
[----:B------:R2:W-:Y:S06]  /*4f90*/  MEMBAR.ALL.CTA ;  /* 0x0000000000007992 */ /* 0x0005ec0000008000 */
[----:B--2---:R-:W2:Y:S01]  /*4fa0*/  FENCE.VIEW.ASYNC.S ;  /* 0x00000000000073c6 */ /* 0x004ea20000000000 */
[----:B------:R-:W-:Y:S04]  /*4fb0*/  PRMT R0, RZ, 0x654, R0 ;  /* 0x00000654ff007816 */ /* 0x000fe80000000000 */
[----:B--2---:R2:W-:Y:S01]  /*4fc0*/  SYNCS.ARRIVE.TRANS64.RED.A1T0 RZ, [R0+URZ], RZ ;  /* 0x000000ff00ff79a7 */ /* 0x0045e200081004ff */
[----:B---3--:R-:W-:Y:S11]  /*4fd0*/  LOP3.LUT P3, RZ, R26, 0x1, RZ, 0xc0, !PT ;  /* 0x000000011aff7812 */ /* 0x008ff6000786c0ff */
[----:B------:R-:W-:Y:S02]  /*4fe0*/  @!UPT UIADD3 URZ, UPT, UPT, URZ, URZ, URZ ;  /* 0x000000fffffff290 */ /* 0x000fe4000fffe0ff */
[----:B------:R-:W-:Y:S02]  /*4ff0*/  @P3 MOV R13, R24 ;  /* 0x00000018000d3202 */ /* 0x000fe40000000f00 */
[----:B------:R-:W-:Y:S01]  /*5000*/  @P3 LOP3.LUT R8, R25, 0xffff, RZ, 0xc0, !PT ;  /* 0x0000ffff19083812 */ /* 0x000fe200078ec0ff */
[----:B--2---:R-:W-:Y:S06]  /*5010*/  @!P0 BRA `(.L_x_100) ;  /* 0x0000000000a48947 */ /* 0x004fec0003800000 */
[----:B-1----:R-:W-:Y:S01]  /*5020*/  IMAD.HI.U32 R35, R22, R7, RZ ;  /* 0x0000000716237227 */ /* 0x002fe200078e00ff */
[----:B------:R-:W-:Y:S02]  /*5030*/  ISETP.NE.AND P0, PT, R6, 0x1, PT ;  /* 0x000000010600780c */ /* 0x000fe40003f05270 */
[----:B------:R-:W-:Y:S01]  /*5040*/  ISETP.NE.AND P2, PT, R40, 0x1, PT ;  /* 0x000000012800780c */ /* 0x000fe20003f45270 */
[----:B----4-:R-:W-:Y:S01]  /*5050*/  IMAD.HI.U32 R34, R19, R16, RZ ;  /* 0x0000001013227227 */ /* 0x010fe200078e00ff */
[----:B------:R-:W-:Y:S02]  /*5060*/  SHF.R.U32.HI R35, RZ, R18, R35 ;  /* 0x00000012ff237219 */ /* 0x000fe40000011623 */
[----:B------:R-:W-:Y:S01]  /*5070*/  ISETP.NE.AND P4, PT, R2, 0x1, PT ;  /* 0x000000010200780c */ /* 0x000fe20003f85270 */
[----:B------:R-:W-:Y:S01]  /*5080*/  IMAD.HI.U32 R36, R13, R16, RZ ;  /* 0x000000100d247227 */ /* 0x000fe200078e00ff */
[----:B------:R-:W-:Y:S02]  /*5090*/  SHF.R.U32.HI R34, RZ, R17, R34 ;  /* 0x00000011ff227219 */ /* 0x000fe40000011622 */
[----:B------:R-:W-:Y:S01]  /*50a0*/  SEL R3, R22, R35, !P0 ;  /* 0x0000002316037207 */ /* 0x000fe20004000000 */
[C---:B------:R-:W-:Y:S01]  /*50b0*/  IMAD.HI.U32 R35, R8.reuse, R7, RZ ;  /* 0x0000000708237227 */ /* 0x040fe200078e00ff */
[----:B------:R-:W-:Y:S02]  /*50c0*/  SEL R11, R19, R34, !P4 ;  /* 0x00000022130b7207 */ /* 0x000fe40006000000 */
[----:B------:R-:W-:Y:S01]  /*50d0*/  SHF.R.U32.HI R36, RZ, R17, R36 ;  /* 0x00000011ff247219 */ /* 0x000fe20000011624 */
[----:B------:R-:W-:Y:S01]  /*50e0*/  IMAD.HI.U32 R38, R3, R4, RZ ;  /* 0x0000000403267227 */ /* 0x000fe200078e00ff */
[----:B------:R-:W-:Y:S03]  /*50f0*/  SHF.R.U32.HI R35, RZ, R18, R35 ;  /* 0x00000012ff237219 */ /* 0x000fe60000011623 */
[----:B------:R-:W-:Y:S01]  /*5100*/  IMAD.HI.U32 R34, R11, R4, RZ ;  /* 0x000000040b227227 */ /* 0x000fe200078e00ff */
[----:B------:R-:W-:Y:S02]  /*5110*/  @P2 SHF.R.U32.HI R3, RZ, R5, R38 ;  /* 0x00000005ff032219 */ /* 0x000fe40000011626 */
[----:B------:R-:W-:Y:S02]  /*5120*/  SEL R9, R8, R35, !P0 ;  /* 0x0000002308097207 */ /* 0x000fe40004000000 */
[----:B------:R-:W-:Y:S01]  /*5130*/  @P2 SHF.R.U32.HI R11, RZ, R5, R34 ;  /* 0x00000005ff0b2219 */ /* 0x000fe20000011622 */
[C---:B------:R-:W-:Y:S01]  /*5140*/  IMAD R10, R40.reuse, R3, RZ ;  /* 0x00000003280a7224 */ /* 0x040fe200078e02ff */
[----:B------:R-:W-:Y:S01]  /*5150*/  SEL R3, R13, R36, !P4 ;  /* 0x000000240d037207 */ /* 0x000fe20006000000 */
[C---:B------:R-:W-:Y:S03]  /*5160*/  IMAD.HI.U32 R14, R9.reuse, R4, RZ ;  /* 0x00000004090e7227 */ /* 0x040fe600078e00ff */
[----:B------:R-:W-:Y:S01]  /*5170*/  ISETP.GE.AND P0, PT, R9, R10, PT ;  /* 0x0000000a0900720c */ /* 0x000fe20003f06270 */
[C---:B------:R-:W-:Y:S01]  /*5180*/  IMAD R12, R40.reuse, R11, RZ ;  /* 0x0000000b280c7224 */ /* 0x040fe200078e02ff */
[-C--:B------:R-:W-:Y:S04]  /*5190*/  SHF.R.U32.HI R14, RZ, R5.reuse, R14 ;  /* 0x00000005ff0e7219 */ /* 0x080fe8000001160e */
[----:B------:R-:W-:Y:S02]  /*51a0*/  ISETP.GE.OR P0, PT, R3, R12, P0 ;  /* 0x0000000c0300720c */ /* 0x000fe40000706670 */
[----:B------:R-:W-:Y:S05]  /*51b0*/  SEL R15, R9, R14, !P2 ;  /* 0x0000000e090f7207 */ /* 0x000fea0005000000 */
[----:B------:R-:W-:Y:S04]  /*51c0*/  IMAD.MOV R14, RZ, RZ, -R15 ;  /* 0x000000ffff0e7224 */ /* 0x000fe800078e0a0f */
[----:B------:R-:W-:Y:S02]  /*51d0*/  IMAD R14, R40, R14, R9 ;  /* 0x0000000e280e7224 */ /* 0x000fe400078e0209 */
[C---:B------:R-:W-:Y:S05]  /*51e0*/  @!P0 IMAD.HI.U32 R10, R3.reuse, R4, RZ ;  /* 0x00000004030a8227 */ /* 0x040fea00078e00ff */
[----:B------:R-:W-:Y:S04]  /*51f0*/  @!P0 SHF.R.U32.HI R10, RZ, R5, R10 ;  /* 0x00000005ff0a8219 */ /* 0x000fe8000001160a */
[----:B------:R-:W-:Y:S01]  /*5200*/  @!P0 SEL R0, R3, R10, !P2 ;  /* 0x0000000a03008207 */ /* 0x000fe20005000000 */
[----:B------:R-:W-:Y:S03]  /*5210*/  IMAD.MOV R10, RZ, RZ, -R3 ;  /* 0x000000ffff0a7224 */ /* 0x000fe600078e0a03 */
[----:B------:R-:W-:Y:S01]  /*5220*/  @!P0 IADD3 R15, PT, PT, R15, -R0, RZ ;  /* 0x800000000f0f8210 */ /* 0x000fe20007ffe0ff */
[----:B------:R-:W-:Y:S01]  /*5230*/  @!P0 IMAD R0, R11, R14, R0 ;  /* 0x0000000e0b008224 */ /* 0x000fe200078e0200 */
[----:B------:R-:W-:Y:S01]  /*5240*/  IADD3 R11, PT, PT, -R9, RZ, RZ ;  /* 0x000000ff090b7210 */ /* 0x000fe20007ffe1ff */
[----:B------:R-:W-:Y:S02]  /*5250*/  IMAD R13, R2, R10, R13 ;  /* 0x0000000a020d7224 */ /* 0x000fe400078e020d */
[----:B------:R-:W-:Y:S02]  /*5260*/  @!P0 IMAD R9, R15, R40, R3 ;  /* 0x000000280f098224 */ /* 0x000fe400078e0203 */
[----:B------:R-:W-:Y:S02]  /*5270*/  @!P0 IMAD.MOV.U32 R3, RZ, RZ, R0 ;  /* 0x000000ffff038224 */ /* 0x000fe400078e0000 */
[----:B------:R-:W-:Y:S02]  /*5280*/  IMAD R8, R6, R11, R8 ;  /* 0x0000000b06087224 */ /* 0x000fe400078e0208 */
[----:B------:R-:W-:Y:S02]  /*5290*/  IMAD R13, R3, R2, R13 ;  /* 0x00000002030d7224 */ /* 0x000fe400078e020d */
[----:B------:R-:W-:Y:S02]  /*52a0*/  IMAD R8, R9, R6, R8 ;  /* 0x0000000609087224 */ /* 0x000fe400078e0208 */
.L_x_100:
[----:B------:R-:W-:Y:S05]  /*52b0*/  BRA.U UP1, `(.L_x_101) ;  /* 0x0000000101107547 */ /* 0x000fea000b800000 */
[----:B------:R-:W-:Y:S04]  /*52c0*/  MOV R0, UR6 ;  /* 0x0000000600007c02 */ /* 0x000fe80008000f00 */
[----:B------:R-:W-:Y:S04]  /*52d0*/  SHF.L.U32 R3, R0, 0x1f, RZ ;  /* 0x0000001f00037819 */ /* 0x000fe800000006ff */
[----:B------:R-:W2:Y:S02]  /*52e0*/  SYNCS.PHASECHK.TRANS64.TRYWAIT P0, [UR7+0x248], R3 ;  /* 0x00024803ff0075a7 */ /* 0x000ea40008001107 */
[----:B--2---:R-:W-:Y:S05]  /*52f0*/  @!P0 BRA `(.L_x_102) ;  /* 0x0000004400088947 */ /* 0x004fea0003800000 */
.L_x_101:
[----:B------:R-:W-:Y:S02]  /*5300*/  R2UR UR19, R21 ;  /* 0x00000000151372ca */ /* 0x000fe400000e0000 */
[----:B------:R-:W-:Y:S02]  /*5310*/  R2UR UR18, R20 ;  /* 0x00000000141272ca */ /* 0x000fe400000e0000 */
[----:B------:R-:W-:Y:S02]  /*5320*/  ISETP.NE.U32.AND P2, PT, RZ, UR4, PT ;  /* 0x00000004ff007c0c */ /* 0x000fe4000bf45070 */
[----:B------:R-:W-:Y:S02]  /*5330*/  SHF.L.U32 R12, R31, 0x1f, RZ ;  /* 0x0000001f1f0c7819 */ /* 0x000fe400000006ff */
[----:B------:R-:W-:Y:S05]  /*5340*/  ISETP.NE.AND.EX P2, PT, RZ, UR5, PT, P2 ;  /* 0x00000005ff007c0c */ /* 0x000fea000bf45320 */
[----:B------:R-:W-:Y:S02]  /*5350*/  USHF.L.U32 UR19, UR19, 0x6, URZ ;  /* 0x0000000613137899 */ /* 0x000fe400080006ff */
[----:B------:R-:W-:Y:S01]  /*5360*/  USHF.L.U32 UR18, UR18, 0x7, URZ ;  /* 0x0000000712127899 */ /* 0x000fe200080006ff */
[----:B------:R-:W-:Y:S11]  /*5370*/  BRA.U !UP3, `(.L_x_103) ;  /* 0x000000010b347547 */ /* 0x000ff6000b800000 */
[----:B------:R-:W-:Y:S01]  /*5380*/  UPLOP3.LUT UP0, UPT, UPT, UPT, UP2, 0x80, 0x8 ;  /* 0x000000000008789c */ /* 0x000fe20003f0f020 */
[----:B--2---:R-:W-:Y:S02]  /*5390*/  HFMA2 R0, -RZ, RZ, 0, 5.9604644775390625e-08 ;  /* 0x00000001ff007431 */ /* 0x004fe400000001ff */
[----:B------:R-:W-:Y:S03]  /*53a0*/  IMAD.MOV.U32 R95, RZ, RZ, 0x1 ;  /* 0x00000001ff5f7424 */ /* 0x000fe600078e00ff */
[----:B------:R-:W-:Y:S05]  /*53b0*/  PLOP3.LUT P0, PT, PT, PT, UP0, 0x80, 0x8 ;  /* 0x000000000008781c */ /* 0x000fea0003f0f008 */
[----:B------:R-:W2:Y:S01]  /*53c0*/  @UP0 LDCU.64 UR10, c[0x0][0x888] ;  /* 0x00011100ff0a07ac */ /* 0x000ea20008000a00 */
[----:B------:R-:W-:Y:S07]  /*53d0*/  @UP0 UIMAD UR8, UR36, UR4, URZ ;  /* 0x00000004240802a4 */ /* 0x000fee000f8e02ff */
[----:B------:R-:W-:Y:S01]  /*53e0*/  @!P0 PRMT R95, R0, 0x7610, R95 ;  /* 0x00007610005f8816 */ /* 0x000fe2000000005f */
[----:B--2---:R-:W-:Y:S03]  /*53f0*/  @UP0 UIMAD.WIDE UR10, UR8, 0x4, UR10 ;  /* 0x00000004080a08a5 */ /* 0x004fe6000f8e020a */
[----:B------:R-:W2:Y:S03]  /*5400*/  @!UP0 LDCU UR8, c[0x0][0x880] ;  /* 0x00011000ff0887ac */ /* 0x000ea60008000800 */
[----:B------:R-:W-:Y:S01]  /*5410*/  IMAD.U32 R10, RZ, RZ, UR10 ;  /* 0x0000000aff0a7e24 */ /* 0x000fe2000f8e00ff */
[----:B------:R-:W-:Y:S05]  /*5420*/  MOV R11, UR11 ;  /* 0x0000000b000b7c02 */ /* 0x000fea0008000f00 */
[----:B-----5:R3:W5:Y:S02]  /*5430*/  @P0 LDG.E R49, desc[UR46][R10.64] ;  /* 0x0000002e0a310981 */ /* 0x020764000c1e1900 */
[----:B--23--:R-:W-:Y:S07]  /*5440*/  @!P0 IMAD.U32 R49, RZ, RZ, UR8 ;  /* 0x00000008ff318e24 */ /* 0x00cfee000f8e00ff */
.L_x_103:
[----:B-----5:R-:W-:Y:S01]  /*5450*/  @!P2 FSETP.EQ.AND P0, PT, R49, RZ, PT ;  /* 0x000000ff3100a20b */ /* 0x020fe20003f02000 */
[----:B------:R-:W-:Y:S01]  /*5460*/  @!UPT UIADD3 URZ, UPT, UPT, URZ, URZ, URZ ;  /* 0x000000fffffff290 */ /* 0x000fe2000fffe0ff */
[----:B------:R-:W-:Y:S11]  /*5470*/  @!P2 BRA `(.L_x_104) ;  /* 0x000000000014a947 */ /* 0x000ff60003800000 */
[----:B------:R-:W-:Y:S02]  /*5480*/  LOP3.LUT P2, RZ, R95, 0xff, RZ, 0xc0, !PT ;  /* 0x000000ff5fff7812 */ /* 0x000fe4000784c0ff */
[----:B------:R-:W-:Y:S04]  /*5490*/  PLOP3.LUT P0, PT, PT, PT, UP0, 0x80, 0x8 ;  /* 0x000000000008781c */ /* 0x000fe80003f0f008 */
[----:B------:R-:W-:Y:S07]  /*54a0*/  PLOP3.LUT P0, PT, P0, PT, PT, 0x8, 0x80 ;  /* 0x000000000080781c */ /* 0x000fee000070e170 */
[----:B------:R-:W-:Y:S11]  /*54b0*/  @P2 FSETP.EQ.AND P0, PT, R49, RZ, PT ;  /* 0x000000ff3100220b */ /* 0x000ff60003f02000 */
[----:B------:R-:W-:Y:S02]  /*54c0*/  @!UPT UIADD3 URZ, UPT, UPT, URZ, URZ, URZ ;  /* 0x000000fffffff290 */ /* 0x000fe4000fffe0ff */
.L_x_104:
[----:B------:R-:W3:Y:S01]  /*54d0*/  SYNCS.PHASECHK.TRANS64.TRYWAIT P2, [UR7+0x230], R12 ;  /* 0x0002300cff0075a7 */ /* 0x000ee20008041107 */
[----:B------:R-:W-:Y:S04]  /*54e0*/  ELECT P4, URZ, PT ;  /* 0x0000000000ff782f */ /* 0x000fe80003880000 */
[----:B------:R-:W-:Y:S11]  /*54f0*/  PLOP3.LUT P4, PT, P0, P4, PT, 0xf2, 0x2f ;  /* 0x00000000002f781c */ /* 0x000ff60000789e72 */
[----:B------:R-:W-:Y:S02]  /*5500*/  @!UPT UIADD3 URZ, UPT, UPT, URZ, URZ, URZ ;  /* 0x000000fffffff290 */ /* 0x000fe4000fffe0ff */
[----:B-1----:R-:W-:Y:S05]  /*5510*/  @!P4 IADD3 R21, P0, PT, R32, 0x580, RZ ;  /* 0x000005802015c810 */ /* 0x002fea0007f1e0ff */
[----:B------:R-:W-:Y:S01]  /*5520*/  @!P4 IMAD.X R20, RZ, RZ, R33, P0 ;  /* 0x000000ffff14c224 */ /* 0x000fe200000e0621 */
[----:B---3--:R-:W-:Y:S07]  /*5530*/  @!P2 BRA `(.L_x_105) ;  /* 0x000000400090a947 */ /* 0x008fee0003800000 */
.L_x_226:
[----:B------:R-:W3:Y:S01]  /*5540*/  LDC.64 R14, c[0x0][0xb10] ;  /* 0x0002c400ff0e7b82 */ /* 0x000ee20000000a00 */
[----:B------:R-:W-:Y:S01]  /*5550*/  @!P4 R2UR UR8, R20 ;  /* 0x000000001408c2ca */ /* 0x000fe200000e0000 */
[----:B------:R-:W-:Y:S01]  /*5560*/  VOTEU.ALL UP1, P4 ;  /* 0x0000000000ff7886 */ /* 0x000fe20002020000 */
[----:B------:R-:W-:Y:S01]  /*5570*/  @!P4 R2UR UR9, R21 ;  /* 0x000000001509c2ca */ /* 0x000fe200000e0000 */
[----:B------:R-:W-:Y:S01]  /*5580*/  UMOV UR10, 0x0 ;  /* 0x00000000000a7882 */ /* 0x000fe20000000000 */
[----:B------:R-:W-:Y:S03]  /*5590*/  UMOV UR11, 0x10000000 ;  /* 0x10000000000b7882 */ /* 0x000fe60000000000 */
[----:B------:R-:W5:Y:S01]  /*55a0*/  LDC.64 R10, c[0x0][0xb18] ;  /* 0x0002c600ff0a7b82 */ /* 0x000f620000000a00 */
[----:B------:R-:W-:Y:S01]  /*55b0*/  @!UP1 UIADD3 UR16, UPT, UPT, UR7, 0x400, URZ ;  /* 0x0000040007109890 */ /* 0x000fe2000fffe0ff */
[----:B------:R-:W-:Y:S01]  /*55c0*/  @P3 SHF.R.U32.HI R28, RZ, 0x10, R25 ;  /* 0x00000010ff1c3819 */ /* 0x000fe20000011619 */
[----:B------:R-:W-:Y:S01]  /*55d0*/  VOTEU.ALL UP1, P4 ;  /* 0x0000000000ff7886 */ /* 0x000fe20002020000 */
[----:B------:R-:W-:Y:S01]  /*55e0*/  UMOV UR20, UR36 ;  /* 0x0000002400147c82 */ /* 0x000fe20008000000 */
[----:B------:R-:W-:Y:S03]  /*55f0*/  VIADD R30, R30, 0x1 ;  /* 0x000000011e1e7836 */ /* 0x000fe60000000000 */
[----:B--2---:R-:W2:Y:S01]  /*5600*/  @!P1 LDC R0, c[0x0][0xb20] ;  /* 0x0002c800ff009b82 */ /* 0x004ea20000000800 */
[----:B------:R-:W-:Y:S01]  /*5610*/  IMAD.U32 R21, RZ, RZ, UR8 ;  /* 0x00000008ff157e24 */ /* 0x000fe2000f8e00ff */
[----:B------:R-:W-:Y:S06]  /*5620*/  UPRMT UR8, UR37, 0x654, UR17 ;  /* 0x0000065425087896 */ /* 0x000fec0008000011 */
[----:B-1----:R-:W1:Y:S01]  /*5630*/  @!P1 LDC R3, c[0x0][0xb0c] ;  /* 0x0002c300ff039b82 */ /* 0x002e620000000800 */
[----:B------:R-:W-:Y:S01]  /*5640*/  IMAD.U32 R20, RZ, RZ, UR9 ;  /* 0x00000009ff147e24 */ /* 0x000fe2000f8e00ff */
[----:B------:R-:W-:Y:S04]  /*5650*/  @!P4 R2UR UR15, R21 ;  /* 0x00000000150fc2ca */ /* 0x000fe800000e0000 */
[----:B------:R-:W-:Y:S01]  /*5660*/  @!P4 R2UR UR14, R20 ;  /* 0x00000000140ec2ca */ /* 0x000fe200000e0000 */
[----:B------:R-:W-:Y:S11]  /*5670*/  @!P4 IMAD.MOV.U32 R20, RZ, RZ, 0x1000 ;  /* 0x00001000ff14c424 */ /* 0x000ff600078e00ff */
[----:B------:R-:W-:Y:S01]  /*5680*/  @!UPT UIADD3 URZ, UPT, UPT, URZ, URZ, URZ ;  /* 0x000000fffffff290 */ /* 0x000fe2000fffe0ff */
[----:B------:R1:W-:Y:S01]  /*5690*/  @!UP1 UTMALDG.3D [UR16], [UR14], desc[UR10] ;  /* 0x00000a100e0095b4 */ /* 0x0003e20008011000 */
[----:B------:R1:W-:Y:S02]  /*56a0*/  @!P4 SYNCS.ARRIVE.TRANS64.RED.A0TR RZ, [UR7+0x220], R20 ;  /* 0x00022014ffffc9a7 */ /* 0x0003e40008300407 */
[----:B-1----:R-:W-:Y:S01]  /*56b0*/  @!P1 ISETP.NE.AND P2, PT, R3, 0x1, PT ;  /* 0x000000010300980c */ /* 0x002fe20003f45270 */
[C---:B---3--:R-:W-:Y:S01]  /*56c0*/  @!P1 IMAD.HI.U32 R14, R13.reuse, R14, RZ ;  /* 0x0000000e0d0e9227 */ /* 0x048fe200078e00ff */
[----:B-----5:R-:W-:Y:S03]  /*56d0*/  @!P1 ISETP.NE.AND P0, PT, R10, 0x1, PT ;  /* 0x000000010a00980c */ /* 0x020fe60003f05270 */
[C---:B------:R-:W-:Y:S01]  /*56e0*/  @!P1 IMAD.HI.U32 R11, R8.reuse, R11, RZ ;  /* 0x0000000b080b9227 */ /* 0x040fe200078e00ff */
[----:B------:R-:W-:Y:S04]  /*56f0*/  @!P1 SHF.R.U32.HI R14, RZ, R15, R14 ;  /* 0x0000000fff0e9219 */ /* 0x000fe8000001160e */
[----:B--2---:R-:W-:Y:S01]  /*5700*/  @!P1 SHF.R.U32.HI R9, RZ, R0, R11 ;  /* 0x00000000ff099219 */ /* 0x004fe2000001160b */
[----:B------:R-:W-:Y:S01]  /*5710*/  SYNCS.ARRIVE.TRANS64.RED.A1T0 RZ, [UR8], RZ ;  /* 0x000000ffffff79a7 */ /* 0x000fe20008100408 */
[----:B------:R-:W-:Y:S02]  /*5720*/  @!P1 SEL R14, R13, R14, !P2 ;  /* 0x0000000e0d0e9207 */ /* 0x000fe40005000000 */
[----:B------:R-:W-:Y:S01]  /*5730*/  @!P1 SEL R9, R8, R9, !P0 ;  /* 0x0000000908099207 */ /* 0x000fe20004000000 */
[----:B------:R-:W1:Y:S04]  /*5740*/  SYNCS.PHASECHK.TRANS64.TRYWAIT P5, [UR7+0x238], R12 ;  /* 0x0002380cff0075a7 */ /* 0x000e6800080a1107 */
[----:B------:R-:W-:Y:S02]  /*5750*/  @!P1 IMAD.IADD R0, R9, 0x1, -R14 ;  /* 0x0000000109009824 */ /* 0x000fe400078e0a0e */
[----:B------:R-:W-:Y:S02]  /*5760*/  @!P1 IMAD.IADD R9, R14, 0x1, -R9 ;  /* 0x000000010e099824 */ /* 0x000fe400078e0a09 */
[----:B------:R-:W-:Y:S02]  /*5770*/  @!P1 IMAD R13, R0, R3, R13 ;  /* 0x00000003000d9224 */ /* 0x000fe400078e020d */
[----:B------:R-:W-:Y:S01]  /*5780*/  @!P1 IMAD R8, R9, R10, R8 ;  /* 0x0000000a09089224 */ /* 0x000fe200078e0208 */
[----:B-1----:R-:W-:Y:S06]  /*5790*/  @!P5 BRA `(.L_x_106) ;  /* 0x000000400010d947 */ /* 0x002fec0003800000 */
.L_x_228:
[----:B-1----:R-:W-:Y:S01]  /*57a0*/  @!P4 IADD3 R3, P0, PT, R32, 0x580, RZ ;  /* 0x000005802003c810 */ /* 0x002fe20007f1e0ff */
[----:B------:R-:W-:Y:S01]  /*57b0*/  VOTEU.ALL UP1, P4 ;  /* 0x0000000000ff7886 */ /* 0x000fe20002020000 */
[----:B------:R-:W-:Y:S01]  /*57c0*/  UMOV UR20, 0x0 ;  /* 0x0000000000147882 */ /* 0x000fe20000000000 */
[----:B------:R-:W-:Y:S01]  /*57d0*/  UMOV UR21, 0x10000000 ;  /* 0x1000000000157882 */ /* 0x000fe20000000000 */
[----:B------:R-:W-:Y:S01]  /*57e0*/  @!P4 R2UR UR9, R3 ;  /* 0x000000000309c2ca */ /* 0x000fe200000e0000 */
[----:B------:R-:W-:Y:S01]  /*57f0*/  @!P4 IMAD.X R0, RZ, RZ, R33, P0 ;  /* 0x000000ffff00c224 */ /* 0x000fe200000e0621 */
[----:B------:R-:W-:Y:S01]  /*5800*/  @!UP1 UIADD3 UR10, UPT, UPT, UR18, 0x40, URZ ;  /* 0x00000040120a9890 */ /* 0x000fe2000fffe0ff */
[----:B------:R-:W-:Y:S01]  /*5810*/  ISETP.NE.AND P0, PT, R30, 0x2, PT ;  /* 0x000000021e00780c */ /* 0x000fe20003f05270 */
[----:B------:R-:W-:Y:S01]  /*5820*/  UMOV UR11, UR19 ;  /* 0x00000013000b7c82 */ /* 0x000fe20008000000 */
[----:B------:R-:W-:Y:S01]  /*5830*/  UMOV UR12, UR36 ;  /* 0x00000024000c7c82 */ /* 0x000fe20008000000 */
[----:B------:R-:W-:Y:S01]  /*5840*/  @!P4 R2UR UR8, R0 ;  /* 0x000000000008c2ca */ /* 0x000fe200000e0000 */
[----:B------:R-:W-:Y:S01]  /*5850*/  IMAD.IADD R20, R8, 0x1, R94 ;  /* 0x0000000108147824 */ /* 0x000fe200078e025e */
[----:B------:R-:W-:Y:S01]  /*5860*/  @P3 R2UR UR36, R28 ;  /* 0x000000001c2432ca */ /* 0x000fe200000e0000 */
[----:B------:R-:W-:Y:S01]  /*5870*/  IMAD.IADD R21, R13, 0x1, R96 ;  /* 0x000000010d157824 */ /* 0x000fe200078e0260 */
[----:B------:R-:W-:Y:S02]  /*5880*/  SEL R0, RZ, 0x1, P0 ;  /* 0x00000001ff007807 */ /* 0x000fe40000000000 */
[----:B------:R-:W-:Y:S01]  /*5890*/  LOP3.LUT R31, R31, 0x1, RZ, 0x3c, !PT ;  /* 0x000000011f1f7812 */ /* 0x000fe200078e3cff */
[----:B------:R-:W-:Y:S01]  /*58a0*/  IMAD.U32 R10, RZ, RZ, UR9 ;  /* 0x00000009ff0a7e24 */ /* 0x000fe2000f8e00ff */
[----:B------:R-:W-:Y:S01]  /*58b0*/  @!UP1 UIADD3 UR9, UPT, UPT, UR7, 0x228, URZ ;  /* 0x0000022807099890 */ /* 0x000fe2000fffe0ff */
[----:B------:R-:W-:Y:S02]  /*58c0*/  LOP3.LUT R29, R29, R0, RZ, 0x3c, !PT ;  /* 0x000000001d1d7212 */ /* 0x000fe400078e3cff */
[----:B------:R-:W-:Y:S02]  /*58d0*/  SEL R30, R30, RZ, P0 ;  /* 0x000000ff1e1e7207 */ /* 0x000fe40000000000 */
[----:B------:R-:W-:Y:S01]  /*58e0*/  IMAD.U32 R11, RZ, RZ, UR8 ;  /* 0x00000008ff0b7e24 */ /* 0x000fe2000f8e00ff */
[----:B------:R-:W-:Y:S01]  /*58f0*/  @!P4 R2UR UR14, R10 ;  /* 0x000000000a0ec2ca */ /* 0x000fe200000e0000 */
[----:B------:R-:W-:Y:S01]  /*5900*/  @!UP1 UIADD3 UR8, UPT, UPT, UR7, 0x1400, URZ ;  /* 0x0000140007089890 */ /* 0x000fe2000fffe0ff */
[----:B------:R-:W-:Y:S02]  /*5910*/  VOTEU.ALL UP1, P4 ;  /* 0x0000000000ff7886 */ /* 0x000fe40002020000 */
[----:B------:R-:W-:Y:S11]  /*5920*/  @!P4 R2UR UR15, R11 ;  /* 0x000000000b0fc2ca */ /* 0x000ff600000e0000 */
[----:B------:R-:W-:Y:S02]  /*5930*/  @!UPT UIADD3 URZ, UPT, UPT, URZ, URZ, URZ ;  /* 0x000000fffffff290 */ /* 0x000fe4000fffe0ff */
[----:B------:R2:W-:Y:S01]  /*5940*/  @!UP1 UTMALDG.3D [UR8], [UR14], desc[UR20] ;  /* 0x000014080e0095b4 */ /* 0x0005e20008011000 */
[----:B------:R2:W-:Y:S01]  /*5950*/  @!P4 SYNCS.ARRIVE.TRANS64.RED.A0TR RZ, [UR7+0x228], R23 ;  /* 0x00022817ffffc9a7 */ /* 0x0005e20008300407 */
[----:B------:R-:W-:Y:S01]  /*5960*/  UPLOP3.LUT UP1, UPT, UPT, UPT, UPT, 0x80, 0x8 ;  /* 0x000000000008789c */ /* 0x000fe20003f2f070 */
[----:B------:R-:W-:Y:S01]  /*5970*/  SYNCS.ARRIVE.TRANS64.RED.A1T0 RZ, [UR13], RZ ;  /* 0x000000ffffff79a7 */ /* 0x000fe2000810040d */
[----:B------:R-:W-:Y:S09]  /*5980*/  @P3 BRA `(.L_x_107) ;  /* 0xfffffff400503947 */ /* 0x000ff2000383ffff */
[----:B------:R-:W-:-:S04]  /*5990*/  SHF.L.U32 R3, R31, 0x1f, RZ ;  /* 0x0000001f1f037819 */ /* 0x000fc800000006ff */
[----:B------:R-:W1:Y:S02]  /*59a0*/  SYNCS.PHASECHK.TRANS64.TRYWAIT P0, [UR7+0x230], R3 ;  /* 0x00023003ff0075a7 */ /* 0x000e640008001107 */
[----:B-1----:R-:W-:Y:S05]  /*59b0*/  @!P0 BRA `(.L_x_108) ;  /* 0x0000003c00a08947 */ /* 0x002fea0003800000 */
.L_x_230:
[----:B-1----:R-:W-:-:S07]  /*59c0*/  MOV R0, UR7 ;  /* 0x0000000700007c02 */ /* 0x002fce0008000f00 */
.L_x_109:
[----:B-1----:R-:W-:-:S04]  /*59d0*/  SHF.L.U32 R3, R31, 0x1f, RZ ;  /* 0x0000001f1f037819 */ /* 0x002fc800000006ff */
[----:B------:R1:W3:Y:S03]  /*59e0*/  SYNCS.PHASECHK.TRANS64.TRYWAIT P0, [R0+URZ+0x238], R3 ;  /* 0x00023803000075a7 */ /* 0x0002e600080011ff */
[----:B---3--:R-:W-:Y:S05]  /*59f0*/  @!P0 NANOSLEEP.SYNCS 0x989680 ;  /* 0x009896800000895d */ /* 0x008fea0003900000 */
[----:B------:R-:W3:Y:S02]  /*5a00*/  @!P0 SYNCS.PHASECHK.TRANS64 P0, [R0+URZ+0x238], R3 ;  /* 0x00023803000085a7 */ /* 0x000ee400080010ff */
[----:B--23--:R-:W-:Y:S05]  /*5a10*/  @P0 EXIT ;  /* 0x000000000000094d */ /* 0x00cfea0003800000 */
[----:B------:R-:W-:Y:S05]  /*5a20*/  BRA `(.L_x_109) ;  /* 0xfffffffc00e87947 */ /* 0x000fea000383ffff */
.L_x_98:
[----:B------:R-:W-:-:S06]  /*5a30*/  UISETP.GE.AND UP1, UPT, UR8, 0x4, UPT ;  /* 0x000000040800788c */ /* 0x000fcc000bf26270 */
[----:B------:R-:W-:-:S13]  /*5a40*/  PLOP3.LUT P0, PT, PT, PT, UP1, 0x80, 0x8 ;  /* 0x000000000008781c */ /* 0x000fda0003f0f018 */
[----:B------:R-:W-:Y:S05]  /*5a50*/  @!P0 EXIT ;  /* 0x000000000000894d */ /* 0x000fea0003800000 */
[----:B------:R-:W-:Y:S01]  /*5a60*/  BAR.SYNC.DEFER_BLOCKING 0x6, 0xa0 ;  /* 0x0182800000007b1d */ /* 0x000fe20000010000 */
[C---:B------:R-:W-:Y:S01]  /*5a70*/  IMAD.SHL.U32 R7, R108.reuse, 0x40, RZ ;  /* 0x000000406c077824 */ /* 0x040fe200078e00ff */
[C---:B------:R-:W-:Y:S01]  /*5a80*/  LOP3.LUT R110, R108.reuse, 0x60, RZ, 0xc0, !PT ;  /* 0x000000606c6e7812 */ /* 0x040fe200078ec0ff */
[C---:B------:R-:W-:Y:S01]  /*5a90*/  IMAD.SHL.U32 R100, R108.reuse, 0x20, RZ ;  /* 0x000000206c647824 */ /* 0x040fe200078e00ff */
[----:B------:R-:W-:Y:S01]  /*5aa0*/  CS2R R106, SRZ ;  /* 0x00000000006a7805 */ /* 0x000fe2000001ff00 */
[C---:B------:R-:W-:Y:S01]  /*5ab0*/  IMAD.SHL.U32 R0, R108.reuse, 0x2, RZ ;  /* 0x000000026c007824 */ /* 0x040fe200078e00ff */
[----:B------:R-:W-:Y:S02]  /*5ac0*/  UMOV UR49, 0x400 ;  /* 0x0000040000317882 */ /* 0x000fe40000000000 */
[----:B------:R-:W1:Y:S01]  /*5ad0*/  LDC R99, c[0x0][0x370] ;  /* 0x0000dc00ff637b82 */ /* 0x000e620000000800 */
[----:B------:R-:W-:Y:S01]  /*5ae0*/  ULEA UR49, UR37, UR49, 0x18 ;  /* 0x0000003125317291 */ /* 0x000fe2000f8ec0ff */
[----:B------:R-:W-:Y:S01]  /*5af0*/  LOP3.LUT R5, R7, 0x180, RZ, 0xc0, !PT ;  /* 0x0000018007057812 */ /* 0x000fe200078ec0ff */
[----:B------:R-:W-:Y:S01]  /*5b00*/  IMAD.U32 R46, R108, 0x10000, RZ ;  /* 0x000100006c2e7824 */ /* 0x000fe200078e00ff */
[----:B------:R-:W-:Y:S01]  /*5b10*/  LOP3.LUT R100, R100, 0xc00, RZ, 0xc0, !PT ;  /* 0x00000c0064647812 */ /* 0x000fe200078ec0ff */
[----:B------:R-:W-:Y:S01]  /*5b20*/  UIADD3 UR4, UPT, UPT, UR49, 0x2400, URZ ;  /* 0x0000240031047890 */ /* 0x000fe2000fffe0ff */
[----:B------:R-:W-:Y:S01]  /*5b30*/  LOP3.LUT R0, R5, 0x20, R0, 0xf8, !PT ;  /* 0x0000002005007812 */ /* 0x000fe200078ef800 */
[----:B------:R-:W-:Y:S01]  /*5b40*/  IMAD.SHL.U32 R5, R108, 0x8, RZ ;  /* 0x000000086c057824 */ /* 0x000fe200078e00ff */
[----:B------:R-:W2:Y:S01]  /*5b50*/  LDC R42, c[0x0][0xb0c] ;  /* 0x0002c300ff2a7b82 */ /* 0x000ea20000000800 */
[----:B------:R-:W-:Y:S01]  /*5b60*/  LOP3.LUT R100, R100, 0x40, R7, 0xf8, !PT ;  /* 0x0000004064647812 */ /* 0x000fe200078ef807 */
[----:B------:R-:W-:Y:S01]  /*5b70*/  IMAD.MOV.U32 R44, RZ, RZ, RZ ;  /* 0x000000ffff2c7224 */ /* 0x000fe200078e00ff */
[----:B------:R-:W-:Y:S01]  /*5b80*/  LOP3.LUT R46, R46, 0x600000, RZ, 0xc0, !PT ;  /* 0x006000002e2e7812 */ /* 0x000fe200078ec0ff */
[----:B------:R-:W-:Y:S01]  /*5b90*/  IMAD.MOV.U32 R112, RZ, RZ, RZ ;  /* 0x000000ffff707224 */ /* 0x000fe200078e00ff */
[----:B------:R-:W-:-:S02]  /*5ba0*/  LOP3.LUT R108, R108, 0x2, RZ, 0xc0, !PT ;  /* 0x000000026c6c7812 */ /* 0x000fc400078ec0ff */
[----:B------:R-:W-:Y:S02]  /*5bb0*/  CS2R R104, SRZ ;  /* 0x0000000000687805 */ /* 0x000fe4000001ff00 */
[----:B------:R-:W-:Y:S01]  /*5bc0*/  LOP3.LUT R5, R0, 0x30, R5, 0x78, !PT ;  /* 0x0000003000057812 */ /* 0x000fe200078e7805 */
[----:B------:R-:W4:Y:S01]  /*5bd0*/  LDC R97, c[0x0][0xb20] ;  /* 0x0002c800ff617b82 */ /* 0x000f220000000800 */
[----:B------:R-:W3:Y:S01]  /*5be0*/  LDS R3, [UR49+0x300] ;  /* 0x00030031ff037984 */ /* 0x000ee20008000800 */
[----:B------:R-:W-:Y:S01]  /*5bf0*/  LOP3.LUT R100, R100, 0x200, R7, 0xf8, !PT ;  /* 0x0000020064647812 */ /* 0x000fe200078ef807 */
[----:B------:R-:W-:Y:S01]  /*5c00*/  IMAD.MOV R102, RZ, RZ, -R108 ;  /* 0x000000ffff667224 */ /* 0x000fe200078e0a6c */
[----:B------:R-:W1:Y:S01]  /*5c10*/  LDCU.64 UR52, c[0x0][0x348] ;  /* 0x00006900ff3477ac */ /* 0x000e620008000a00 */
[----:B------:R-:W-:Y:S01]  /*5c20*/  IMAD.U32 R109, RZ, RZ, UR4 ;  /* 0x00000004ff6d7e24 */ /* 0x000fe2000f8e00ff */
[----:B------:R-:W-:Y:S02]  /*5c30*/  LOP3.LUT R100, R100, R5, RZ, 0xfc, !PT ;  /* 0x0000000564647212 */ /* 0x000fe400078efcff */
[----:B------:R-:W1:Y:S01]  /*5c40*/  LDC R41, c[0x0][0xb30] ;  /* 0x0002cc00ff297b82 */ /* 0x000e620000000800 */
[----:B------:R-:W1:Y:S01]  /*5c50*/  LDCU.64 UR38, c[0x0][0x888] ;  /* 0x00011100ff2677ac */ /* 0x000e620008000a00 */
[----:B------:R-:W1:Y:S06]  /*5c60*/  LDCU.64 UR44, c[0x0][0x890] ;  /* 0x00011200ff2c77ac */ /* 0x000e6c0008000a00 */
[----:B------:R-:W1:Y:S01]  /*5c70*/  LDC.64 R92, c[0x0][0xb10] ;  /* 0x0002c400ff5c7b82 */ /* 0x000e620000000a00 */
[----:B------:R-:W-:-:S07]  /*5c80*/  UIADD3 UR48, UPT, UPT, UR49, 0x400, URZ ;  /* 0x0000040031307890 */ /* 0x000fce000fffe0ff */
[----:B------:R-:W1:Y:S08]  /*5c90*/  LDC.64 R38, c[0x0][0xb18] ;  /* 0x0002c600ff267b82 */ /* 0x000e700000000a00 */
[----:B------:R-:W1:Y:S08]  /*5ca0*/  LDC.64 R36, c[0x0][0xb28] ;  /* 0x0002ca00ff247b82 */ /* 0x000e700000000a00 */
[----:B------:R-:W1:Y:S01]  /*5cb0*/  LDC.64 R90, c[0x0][0x8b0] ;  /* 0x00022c00ff5a7b82 */ /* 0x000e620000000a00 */
[----:B---3--:R-:W-:-:S07]  /*5cc0*/  IMAD.IADD R46, R3, 0x1, R46 ;  /* 0x00000001032e7824 */ /* 0x008fce00078e022e */
[----:B------:R-:W3:Y:S08]  /*5cd0*/  LDC.64 R88, c[0x0][0x8a8] ;  /* 0x00022a00ff587b82 */ /* 0x000ef00000000a00 */
[----:B--2-4-:R-:W1:Y:S02]  /*5ce0*/  LDC R98, c[0x0][0x374] ;  /* 0x0000dd00ff627b82 */ /* 0x014e640000000800 */
.L_x_135:
[----:B------:R-:W-:Y:S02]  /*5cf0*/  LEA R0, R112, UR49, 0x3 ;  /* 0x0000003170007c11 */ /* 0x000fe4000f8e18ff */
[----:B------:R-:W-:Y:S02]  /*5d00*/  SHF.L.U32 R3, R106, 0x1f, RZ ;  /* 0x0000001f6a037819 */ /* 0x000fe400000006ff */
[----:B------:R-:W-:Y:S02]  /*5d10*/  LEA R16, R112, UR49, 0x4 ;  /* 0x0000003170107c11 */ /* 0x000fe4000f8e20ff */
[----:B------:R-:W2:Y:S02]  /*5d20*/  SYNCS.PHASECHK.TRANS64.TRYWAIT P0, [R0+URZ+0x250], R3 ;  /* 0x00025003000075a7 */ /* 0x000ea400080011ff */
[----:B-12---:R-:W-:Y:S05]  /*5d30*/  @!P0 BRA `(.L_x_110) ;  /* 0x0000003800d88947 */ /* 0x006fea0003800000 */
.L_x_231:
[----:B------:R-:W4:Y:S01]  /*5d40*/  LDC.64 R12, c[0x0][0xb10] ;  /* 0x0002c400ff0c7b82 */ /* 0x000f220000000a00 */
[----:B------:R-:W3:Y:S01]  /*5d50*/  LDS.128 R16, [R16+0x2e0] ;  /* 0x0002e00010107984 */ /* 0x000ee20000000c00 */
[----:B-1----:R-:W-:Y:S01]  /*5d60*/  ISETP.NE.AND P1, PT, R41, 0x1, PT ;  /* 0x000000012900780c */ /* 0x002fe20003f25270 */
[----:B--2---:R-:W-:Y:S01]  /*5d70*/  VIADD R0, R0, 0x260 ;  /* 0x0000026000007836 */ /* 0x004fe20000000000 */
[----:B------:R-:W-:Y:S04]  /*5d80*/  ISETP.GE.AND P0, PT, R40, 0x1, PT ;  /* 0x000000012800780c */ /* 0x000fe80003f06270 */
[----:B------:R-:W1:Y:S01]  /*5d90*/  LDC.64 R10, c[0x0][0xb18] ;  /* 0x0002c600ff0a7b82 */ /* 0x000e620000000a00 */
[----:B------:R-:W-:Y:S01]  /*5da0*/  PRMT R0, RZ, 0x654, R0 ;  /* 0x00000654ff007816 */ /* 0x000fe20000000000 */
[----:B------:R-:W-:Y:S01]  /*5db0*/  @!PT LDS RZ, [RZ] ;  /* 0x00000000fffff984 */ /* 0x000fe20000000800 */
[----:B------:R-:W-:Y:S01]  /*5dc0*/  @!PT LDS RZ, [RZ] ;  /* 0x00000000fffff984 */ /* 0x000fe20000000800 */
[----:B------:R-:W-:Y:S01]  /*5dd0*/  @!PT LDS RZ, [RZ] ;  /* 0x00000000fffff984 */ /* 0x000fe20000000800 */
[----:B------:R-:W-:Y:S01]  /*5de0*/  @!PT LDS RZ, [RZ] ;  /* 0x00000000fffff984 */ /* 0x000fe20000000800 */
[----:B------:R2:W-:Y:S06]  /*5df0*/  MEMBAR.ALL.CTA ;  /* 0x0000000000007992 */ /* 0x0005ec0000008000 */
[----:B--2---:R-:W2:Y:S01]  /*5e00*/  FENCE.VIEW.ASYNC.S ;  /* 0x00000000000073c6 */ /* 0x004ea20000000000 */
[----:B------:R-:W1:Y:S08]  /*5e10*/  @!P1 LDC R14, c[0x0][0xb20] ;  /* 0x0002c800ff0e9b82 */ /* 0x000e700000000800 */
[----:B------:R-:W1:Y:S01]  /*5e20*/  @!P1 LDC R9, c[0x0][0xb0c] ;  /* 0x0002c300ff099b82 */ /* 0x000e620000000800 */
[----:B--2---:R2:W-:Y:S01]  /*5e30*/  SYNCS.ARRIVE.TRANS64.RED.A1T0 RZ, [R0+URZ], RZ ;  /* 0x000000ff00ff79a7 */ /* 0x0045e200081004ff */
[----:B---3--:R-:W-:Y:S04]  /*5e40*/  LOP3.LUT P4, RZ, R18, 0x1, RZ, 0xc0, !PT ;  /* 0x0000000112ff7812 */ /* 0x008fe8000788c0ff */
[----:B------:R-:W-:Y:S09]  /*5e50*/  P2R R111, PR, RZ, 0x10 ;  /* 0x00000010ff6f7803 */ /* 0x000ff20000000000 */
[----:B------:R-:W-:Y:S02]  /*5e60*/  @P4 MOV R45, R16 ;  /* 0x00000010002d4202 */ /* 0x000fe40000000f00 */
[----:B------:R-:W-:Y:S01]  /*5e70*/  @P4 LOP3.LUT R43, R17, 0xffff, RZ, 0xc0, !PT ;  /* 0x0000ffff112b4812 */ /* 0x000fe200078ec0ff */
[----:B--2-4-:R-:W-:Y:S06]  /*5e80*/  @!P0 BRA `(.L_x_111) ;  /* 0x0000000000a48947 */ /* 0x014fec0003800000 */
[----:B------:R-:W-:Y:S01]  /*5e90*/  IMAD.HI.U32 R24, R98, R39, RZ ;  /* 0x0000002762187227 */ /* 0x000fe200078e00ff */
[----:B------:R-:W-:Y:S02]  /*5ea0*/  ISETP.NE.AND P0, PT, R38, 0x1, PT ;  /* 0x000000012600780c */ /* 0x000fe40003f05270 */
[----:B------:R-:W-:Y:S01]  /*5eb0*/  ISETP.NE.AND P2, PT, R40, 0x1, PT ;  /* 0x000000012800780c */ /* 0x000fe20003f45270 */
[-C--:B------:R-:W-:Y:S01]  /*5ec0*/  IMAD.HI.U32 R22, R99, R92.reuse, RZ ;  /* 0x0000005c63167227 */ /* 0x080fe200078e00ff */
[----:B------:R-:W-:Y:S02]  /*5ed0*/  SHF.R.U32.HI R23, RZ, R97, R24 ;  /* 0x00000061ff177219 */ /* 0x000fe40000011618 */
[----:B------:R-:W-:Y:S01]  /*5ee0*/  ISETP.NE.AND P3, PT, R42, 0x1, PT ;  /* 0x000000012a00780c */ /* 0x000fe20003f65270 */
[----:B------:R-:W-:Y:S01]  /*5ef0*/  IMAD.HI.U32 R28, R43, R39, RZ ;  /* 0x000000272b1c7227 */ /* 0x000fe200078e00ff */
[----:B------:R-:W-:Y:S02]  /*5f00*/  SHF.R.U32.HI R22, RZ, R93, R22 ;  /* 0x0000005dff167219 */ /* 0x000fe40000011616 */
[----:B------:R-:W-:Y:S01]  /*5f10*/  SEL R3, R98, R23, !P0 ;  /* 0x0000001762037207 */ /* 0x000fe20004000000 */
[----:B------:R-:W-:Y:S01]  /*5f20*/  IMAD.HI.U32 R26, R45, R92, RZ ;  /* 0x0000005c2d1a7227 */ /* 0x000fe200078e00ff */
[----:B------:R-:W-:Y:S03]  /*5f30*/  SEL R7, R99, R22, !P3 ;  /* 0x0000001663077207 */ /* 0x000fe60005800000 */
[-C--:B------:R-:W-:Y:S01]  /*5f40*/  IMAD.HI.U32 R22, R3, R36.reuse, RZ ;  /* 0x0000002403167227 */ /* 0x080fe200078e00ff */
[----:B------:R-:W-:Y:S03]  /*5f50*/  SHF.R.U32.HI R26, RZ, R93, R26 ;  /* 0x0000005dff1a7219 */ /* 0x000fe6000001161a */
[----:B------:R-:W-:Y:S01]  /*5f60*/  IMAD.HI.U32 R24, R7, R36, RZ ;  /* 0x0000002407187227 */ /* 0x000fe200078e00ff */
[----:B------:R-:W-:Y:S02]  /*5f70*/  @P2 SHF.R.U32.HI R3, RZ, R37, R22 ;  /* 0x00000025ff032219 */ /* 0x000fe40000011616 */
[----:B------:R-:W-:Y:S02]  /*5f80*/  SHF.R.U32.HI R22, RZ, R97, R28 ;  /* 0x00000061ff167219 */ /* 0x000fe4000001161c */
[----:B------:R-:W-:Y:S01]  /*5f90*/  @P2 SHF.R.U32.HI R7, RZ, R37, R24 ;  /* 0x00000025ff072219 */ /* 0x000fe20000011618 */
[C---:B------:R-:W-:Y:S01]  /*5fa0*/  IMAD R2, R40.reuse, R3, RZ ;  /* 0x0000000328027224 */ /* 0x040fe200078e02ff */
[----:B------:R-:W-:Y:S02]  /*5fb0*/  SEL R5, R43, R22, !P0 ;  /* 0x000000162b057207 */ /* 0x000fe40004000000 */
[----:B------:R-:W-:Y:S01]  /*5fc0*/  SEL R3, R45, R26, !P3 ;  /* 0x0000001a2d037207 */ /* 0x000fe20005800000 */
[----:B------:R-:W-:Y:S01]  /*5fd0*/  IMAD R4, R40, R7, RZ ;  /* 0x0000000728047224 */ /* 0x000fe200078e02ff */
[C---:B------:R-:W-:Y:S01]  /*5fe0*/  ISETP.GE.AND P0, PT, R5.reuse, R2, PT ;  /* 0x000000020500720c */ /* 0x040fe20003f06270 */
[----:B------:R-:W-:Y:S03]  /*5ff0*/  IMAD.HI.U32 R6, R5, R36, RZ ;  /* 0x0000002405067227 */ /* 0x000fe600078e00ff */
[----:B------:R-:W-:Y:S01]  /*6000*/  ISETP.GE.OR P0, PT, R3, R4, P0 ;  /* 0x000000040300720c */ /* 0x000fe20000706670 */
[----:B------:R-:W-:Y:S01]  /*6010*/  IMAD.MOV R4, RZ, RZ, -R3 ;  /* 0x000000ffff047224 */ /* 0x000fe200078e0a03 */
[-C--:B------:R-:W-:Y:S03]  /*6020*/  SHF.R.U32.HI R6, RZ, R37.reuse, R6 ;  /* 0x00000025ff067219 */ /* 0x080fe60000011606 */
[----:B------:R-:W-:Y:S01]  /*6030*/  IMAD R45, R42, R4, R45 ;  /* 0x000000042a2d7224 */ /* 0x000fe200078e022d */
[----:B------:R-:W-:Y:S05]  /*6040*/  SEL R15, R5, R6, !P2 ;  /* 0x00000006050f7207 */ /* 0x000fea0005000000 */
[----:B------:R-:W-:Y:S02]  /*6050*/  IMAD.MOV R6, RZ, RZ, -R15 ;  /* 0x000000ffff067224 */ /* 0x000fe400078e0a0f */
[C---:B------:R-:W-:Y:S04]  /*6060*/  @!P0 IMAD.HI.U32 R2, R3.reuse, R36, RZ ;  /* 0x0000002403028227 */ /* 0x040fe800078e00ff */
[----:B------:R-:W-:Y:S01]  /*6070*/  IMAD R6, R40, R6, R5 ;  /* 0x0000000628067224 */ /* 0x000fe200078e0205 */
[----:B------:R-:W-:Y:S04]  /*6080*/  @!P0 SHF.R.U32.HI R2, RZ, R37, R2 ;  /* 0x00000025ff028219 */ /* 0x000fe80000011602 */
[----:B------:R-:W-:Y:S02]  /*6090*/  @!P0 SEL R0, R3, R2, !P2 ;  /* 0x0000000203008207 */ /* 0x000fe40005000000 */
[----:B------:R-:W-:Y:S02]  /*60a0*/  IADD3 R2, PT, PT, -R5, RZ, RZ ;  /* 0x000000ff05027210 */ /* 0x000fe40007ffe1ff */
[----:B------:R-:W-:Y:S01]  /*60b0*/  @!P0 IADD3 R8, PT, PT, R15, -R0, RZ ;  /* 0x800000000f088210 */ /* 0x000fe20007ffe0ff */
[----:B------:R-:W-:Y:S02]  /*60c0*/  @!P0 IMAD R0, R7, R6, R0 ;  /* 0x0000000607008224 */ /* 0x000fe400078e0200 */
[----:B------:R-:W-:Y:S02]  /*60d0*/  IMAD R43, R38, R2, R43 ;  /* 0x00000002262b7224 */ /* 0x000fe400078e022b */
[----:B------:R-:W-:Y:S02]  /*60e0*/  @!P0 IMAD R5, R8, R40, R3 ;  /* 0x0000002808058224 */ /* 0x000fe400078e0203 */
[----:B------:R-:W-:Y:S04]  /*60f0*/  @!P0 IMAD.MOV.U32 R3, RZ, RZ, R0 ;  /* 0x000000ffff038224 */ /* 0x000fe800078e0000 */
[----:B------:R-:W-:Y:S02]  /*6100*/  IMAD R45, R3, R42, R45 ;  /* 0x0000002a032d7224 */ /* 0x000fe400078e022d */
[----:B------:R-:W-:Y:S07]  /*6110*/  IMAD R43, R5, R38, R43 ;  /* 0x00000026052b7224 */ /* 0x000fee00078e022b */
.L_x_111:
[----:B-1----:R-:W-:Y:S01]  /*6120*/  @!P1 ISETP.NE.AND P0, PT, R10, 0x1, PT ;  /* 0x000000010a00980c */ /* 0x002fe20003f05270 */
[----:B------:R-:W-:Y:S01]  /*6130*/  @!P1 IMAD.HI.U32 R0, R45, R12, RZ ;  /* 0x0000000c2d009227 */ /* 0x000fe200078e00ff */
[----:B------:R-:W-:Y:S01]  /*6140*/  @!P1 ISETP.NE.AND P2, PT, R9, 0x1, PT ;  /* 0x000000010900980c */ /* 0x000fe20003f45270 */
[----:B------:R-:W-:Y:S01]  /*6150*/  ULOP3.LUT UP0, URZ, UR48, 0x1b0, URZ, 0xc0, !UPT ;  /* 0x000001b030ff7892 */ /* 0x000fe2000f80c0ff */
[----:B------:R-:W-:Y:S01]  /*6160*/  R2UR UR42, R21 ;  /* 0x00000000152a72ca */ /* 0x000fe200000e0000 */
[----:B------:R-:W-:Y:S01]  /*6170*/  @!P1 IMAD.HI.U32 R3, R43, R11, RZ ;  /* 0x0000000b2b039227 */ /* 0x000fe200078e00ff */
[----:B------:R-:W-:Y:S02]  /*6180*/  @!P1 SHF.R.U32.HI R0, RZ, R13, R0 ;  /* 0x0000000dff009219 */ /* 0x000fe40000011600 */
[----:B------:R-:W-:Y:S01]  /*6190*/  R2UR UR41, R20 ;  /* 0x00000000142972ca */ /* 0x000fe200000e0000 */
[----:B------:R-:W-:Y:S01]  /*61a0*/  VIADD R112, R112, 0x1 ;  /* 0x0000000170707836 */ /* 0x000fe20000000000 */
[----:B------:R-:W-:Y:S02]  /*61b0*/  @!P1 SHF.R.U32.HI R2, RZ, R14, R3 ;  /* 0x0000000eff029219 */ /* 0x000fe40000011603 */
[----:B------:R-:W-:Y:S02]  /*61c0*/  @!P1 SEL R3, R45, R0, !P2 ;  /* 0x000000002d039207 */ /* 0x000fe40005000000 */
[----:B------:R-:W-:Y:S02]  /*61d0*/  @!P1 SEL R2, R43, R2, !P0 ;  /* 0x000000022b029207 */ /* 0x000fe40004000000 */
[----:B------:R-:W-:Y:S01]  /*61e0*/  @P4 SHF.R.U32.HI R103, RZ, 0x10, R17 ;  /* 0x00000010ff674819 */ /* 0x000fe20000011611 */
[----:B------:R-:W-:Y:S02]  /*61f0*/  USHF.L.U32 UR42, UR42, 0x6, URZ ;  /* 0x000000062a2a7899 */ /* 0x000fe400080006ff */
[----:B------:R-:W-:Y:S02]  /*6200*/  @!P1 IMAD.IADD R0, R2, 0x1, -R3 ;  /* 0x0000000102009824 */ /* 0x000fe400078e0a03 */
[----:B------:R-:W-:Y:S01]  /*6210*/  @!P1 IMAD.IADD R2, R3, 0x1, -R2 ;  /* 0x0000000103029824 */ /* 0x000fe200078e0a02 */
[----:B------:R-:W-:Y:S01]  /*6220*/  USHF.L.U32 UR41, UR41, 0x7, URZ ;  /* 0x0000000729297899 */ /* 0x000fe200080006ff */
[----:B------:R-:W-:Y:S02]  /*6230*/  @!P1 IMAD R45, R0, R9, R45 ;  /* 0x00000009002d9224 */ /* 0x000fe400078e022d */
[----:B------:R-:W-:Y:S01]  /*6240*/  @!P1 IMAD R43, R2, R10, R43 ;  /* 0x0000000a022b9224 */ /* 0x000fe200078e022b */
[----:B------:R-:W-:Y:S08]  /*6250*/  BRA.U !UP0, `(.L_x_112) ;  /* 0x0000000108407547 */ /* 0x000ff0000b800000 */
[----:B------:R-:W1:Y:S01]  /*6260*/  LDCU.64 UR8, c[0x4][0x80] ;  /* 0x01001000ff0877ac */ /* 0x000e620008000a00 */
[----:B------:R-:W-:Y:S01]  /*6270*/  MOV R3, 0x0 ;  /* 0x0000000000037802 */ /* 0x000fe20000000f00 */
[----:B------:R-:W-:Y:S02]  /*6280*/  HFMA2 R12, -RZ, RZ, 0, 5.9604644775390625e-08 ;  /* 0x00000001ff0c7431 */ /* 0x000fe400000001ff */
[----:B------:R-:W-:Y:S02]  /*6290*/  IMAD.MOV.U32 R8, RZ, RZ, 0x70 ;  /* 0x00000070ff087424 */ /* 0x000fe400078e00ff */
[----:B------:R-:W-:Y:S01]  /*62a0*/  IMAD.MOV.U32 R13, RZ, RZ, RZ ;  /* 0x000000ffff0d7224 */ /* 0x000fe200078e00ff */
[----:B------:R-:W2:Y:S01]  /*62b0*/  LDCU.64 UR6, c[0x4][0x88] ;  /* 0x01001100ff0677ac */ /* 0x000ea20008000a00 */
[----:B------:R-:W3:Y:S01]  /*62c0*/  LDC.64 R2, c[0x4][R3] ;  /* 0x0100000003027b82 */ /* 0x000ee20000000a00 */
[----:B------:R-:W4:Y:S01]  /*62d0*/  LDCU.64 UR4, c[0x4][0x8] ;  /* 0x01000100ff0477ac */ /* 0x000f220008000a00 */
[----:B-1----:R-:W-:Y:S01]  /*62e0*/  MOV R5, UR9 ;  /* 0x0000000900057c02 */ /* 0x002fe20008000f00 */
[----:B------:R-:W-:Y:S01]  /*62f0*/  IMAD.U32 R4, RZ, RZ, UR8 ;  /* 0x00000008ff047e24 */ /* 0x000fe2000f8e00ff */
[----:B--2---:R-:W-:Y:S01]  /*6300*/  MOV R7, UR7 ;  /* 0x0000000700077c02 */ /* 0x004fe20008000f00 */
[----:B------:R-:W-:Y:S01]  /*6310*/  IMAD.U32 R6, RZ, RZ, UR6 ;  /* 0x00000006ff067e24 */ /* 0x000fe2000f8e00ff */
[----:B----4-:R-:W-:Y:S01]  /*6320*/  MOV R11, UR5 ;  /* 0x00000005000b7c02 */ /* 0x010fe20008000f00 */
[----:B------:R-:W-:Y:S02]  /*6330*/  IMAD.U32 R10, RZ, RZ, UR4 ;  /* 0x00000004ff0a7e24 */ /* 0x000fe4000f8e00ff */
[----:B------:R-:W-:Y:S07]  /*6340*/  LEPC R20, `(.L_x_112) ;  /* 0x000000001014794e */ /* 0x000fee0000000000 */
[----:B---3-5:R-:W-:Y:S05]  /*6350*/  CALL.ABS.NOINC R2 ;  /* 0x0000000002007343 */ /* 0x028fea0003c00000 */
.L_x_112:
[----:B------:R-:W-:Y:S01]  /*6360*/  LOP3.LUT P0, RZ, R109, 0x1b0, RZ, 0xc0, !PT ;  /* 0x000001b06dff7812 */ /* 0x000fe2000780c0ff */
[----:B------:R-:W-:Y:S11]  /*6370*/  BSSY.RECONVERGENT B6, `(.L_x_113) ;  /* 0x0000013000067945 */ /* 0x000ff60003800200 */
[----:B------:R-:W-:Y:S01]  /*6380*/  @!UPT UIADD3 URZ, UPT, UPT, URZ, URZ, URZ ;  /* 0x000000fffffff290 */ /* 0x000fe2000fffe0ff */
[----:B------:R-:W-:Y:S05]  /*6390*/  @!P0 BRA `(.L_x_114) ;  /* 0x0000000000408947 */ /* 0x000fea0003800000 */
        /* <DEDUP_REMOVED lines=16> */
.L_x_114:
[----:B------:R-:W-:Y:S05]  /*64a0*/  BSYNC.RECONVERGENT B6 ;  /* 0x0000000000067941 */ /* 0x000fea0003800200 */
.L_x_113:
[----:B------:R-:W-:Y:S01]  /*64b0*/  ISETP.NE.U32.AND P4, PT, R90, RZ, PT ;  /* 0x000000ff5a00720c */ /* 0x000fe20003f85070 */
[----:B------:R-:W-:Y:S01]  /*64c0*/  UISETP.NE.AND UP2, UPT, UR50, URZ, UPT ;  /* 0x000000ff3200728c */ /* 0x000fe2000bf45270 */
[----:B------:R-:W-:Y:S01]  /*64d0*/  ISETP.NE.U32.AND P2, PT, RZ, UR38, PT ;  /* 0x00000026ff007c0c */ /* 0x000fe2000bf45070 */
[----:B------:R-:W-:Y:S01]  /*64e0*/  UISETP.NE.U32.AND UP1, UPT, UR44, URZ, UPT ;  /* 0x000000ff2c00728c */ /* 0x000fe2000bf25070 */
[----:B------:R-:W-:Y:S01]  /*64f0*/  ISETP.NE.AND.EX P4, PT, R91, RZ, PT, P4 ;  /* 0x000000ff5b00720c */ /* 0x000fe20003f85340 */
[----:B------:R-:W-:Y:S01]  /*6500*/  UPLOP3.LUT UP0, UPT, UPT, UPT, UPT, 0x40, 0x4 ;  /* 0x000000000004789c */ /* 0x000fe20003f0e870 */
[----:B------:R-:W-:Y:S01]  /*6510*/  ISETP.NE.AND.EX P2, PT, RZ, UR39, PT, P2 ;  /* 0x00000027ff007c0c */ /* 0x000fe2000bf45320 */
[----:B------:R-:W-:Y:S01]  /*6520*/  UISETP.NE.AND.EX UP1, UPT, UR45, URZ, UPT, UP1 ;  /* 0x000000ff2d00728c */ /* 0x000fe2000bf25310 */
[----:B------:R-:W-:Y:S04]  /*6530*/  PLOP3.LUT P1, PT, PT, PT, UP2, 0x80, 0x8 ;  /* 0x000000000008781c */ /* 0x000fe80003f2f028 */
[----:B------:R-:W-:Y:S06]  /*6540*/  @UP2 UPLOP3.LUT UP0, UPT, UPT, UPT, UP1, 0x80, 0x8 ;  /* 0x000000000008289c */ /* 0x000fec0003f0f010 */
[----:B------:R-:W-:Y:S01]  /*6550*/  PLOP3.LUT P0, PT, PT, PT, UP0, 0x80, 0x8 ;  /* 0x000000000008781c */ /* 0x000fe20003f0f008 */
[----:B------:R-:W-:Y:S01]  /*6560*/  @!UPT UIADD3 URZ, UPT, UPT, URZ, URZ, URZ ;  /* 0x000000fffffff290 */ /* 0x000fe2000fffe0ff */
[----:B------:R-:W-:Y:S11]  /*6570*/  BRA.U !UP1, `(.L_x_115) ;  /* 0x0000000109387547 */ /* 0x000ff6000b800000 */
[----:B------:R-:W-:Y:S01]  /*6580*/  UISETP.NE.U32.AND UP0, UPT, UR38, URZ, UPT ;  /* 0x000000ff2600728c */ /* 0x000fe2000bf05070 */
[----:B------:R-:W-:Y:S02]  /*6590*/  HFMA2 R0, -RZ, RZ, 0, 5.9604644775390625e-08 ;  /* 0x00000001ff007431 */ /* 0x000fe400000001ff */
[----:B------:R-:W-:Y:S01]  /*65a0*/  IMAD.MOV.U32 R95, RZ, RZ, 0x1 ;  /* 0x00000001ff5f7424 */ /* 0x000fe200078e00ff */
[----:B------:R-:W-:Y:S06]  /*65b0*/  UISETP.NE.AND.EX UP0, UPT, UR39, URZ, UPT, UP0 ;  /* 0x000000ff2700728c */ /* 0x000fec000bf05300 */
[----:B------:R-:W-:Y:S05]  /*65c0*/  PLOP3.LUT P3, PT, PT, PT, UP0, 0x80, 0x8 ;  /* 0x000000000008781c */ /* 0x000fea0003f6f008 */
[----:B------:R-:W1:Y:S01]  /*65d0*/  @UP0 LDCU.64 UR6, c[0x0][0x888] ;  /* 0x00011100ff0607ac */ /* 0x000e620008000a00 */
[----:B------:R-:W-:Y:S07]  /*65e0*/  @UP0 UIMAD UR4, UR36, UR44, URZ ;  /* 0x0000002c240402a4 */ /* 0x000fee000f8e02ff */
[----:B------:R-:W-:Y:S01]  /*65f0*/  @!P3 PRMT R95, R0, 0x7610, R95 ;  /* 0x00007610005fb816 */ /* 0x000fe2000000005f */
[----:B-1----:R-:W-:Y:S03]  /*6600*/  @UP0 UIMAD.WIDE UR6, UR4, 0x4, UR6 ;  /* 0x00000004040608a5 */ /* 0x002fe6000f8e0206 */
[----:B------:R-:W1:Y:S03]  /*6610*/  @!UP0 LDCU UR4, c[0x0][0x880] ;  /* 0x00011000ff0487ac */ /* 0x000e660008000800 */
[----:B------:R-:W-:Y:S01]  /*6620*/  IMAD.U32 R2, RZ, RZ, UR6 ;  /* 0x00000006ff027e24 */ /* 0x000fe2000f8e00ff */
[----:B------:R-:W-:Y:S05]  /*6630*/  MOV R3, UR7 ;  /* 0x0000000700037c02 */ /* 0x000fea0008000f00 */
[----:B-----5:R2:W5:Y:S02]  /*6640*/  @P3 LDG.E R49, desc[UR46][R2.64] ;  /* 0x0000002e02313981 */ /* 0x020564000c1e1900 */
[----:B-12---:R-:W-:Y:S02]  /*6650*/  @!P3 IMAD.U32 R49, RZ, RZ, UR4 ;  /* 0x00000004ff31be24 */ /* 0x006fe4000f8e00ff */
.L_x_115:
[----:B------:R-:W-:Y:S05]  /*6660*/  @!P4 BRA `(.L_x_116) ;  /* 0x000000000020c947 */ /* 0x000fea0003800000 */
[----:B------:R-:W-:Y:S04]  /*6670*/  ISETP.NE.U32.AND P3, PT, R88, RZ, PT ;  /* 0x000000ff5800720c */ /* 0x000fe80003f65070 */
[----:B------:R-:W-:Y:S11]  /*6680*/  ISETP.NE.AND.EX P3, PT, R89, RZ, PT, P3 ;  /* 0x000000ff5900720c */ /* 0x000ff60003f65330 */
[----:B------:R-:W-:Y:S02]  /*6690*/  @!UPT UIADD3 URZ, UPT, UPT, URZ, URZ, URZ ;  /* 0x000000fffffff290 */ /* 0x000fe4000fffe0ff */
[----:B------:R-:W1:Y:S01]  /*66a0*/  @P3 LDC.64 R2, c[0x0][0x8a8] ;  /* 0x00022a00ff023b82 */ /* 0x000e620000000a00 */
[----:B------:R-:W-:Y:S04]  /*66b0*/  @P3 IMAD R0, R90, UR36, RZ ;  /* 0x000000245a003c24 */ /* 0x000fe8000f8e02ff */
[----:B-1----:R-:W-:Y:S05]  /*66c0*/  @P3 IMAD.WIDE R2, R0, 0x4, R2 ;  /* 0x0000000400023825 */ /* 0x002fea00078e0202 */
[----:B-----5:R1:W5:Y:S02]  /*66d0*/  @P3 LDG.E R47, desc[UR46][R2.64] ;  /* 0x0000002e022f3981 */ /* 0x020364000c1e1900 */
[----:B-1----:R-:W2:Y:S02]  /*66e0*/  @!P3 LDC R47, c[0x0][0x8a0] ;  /* 0x00022800ff2fbb82 */ /* 0x002ea40000000800 */
.L_x_116:
[----:B-----5:R-:W-:Y:S01]  /*66f0*/  FSETP.NEU.AND P4, PT, R49, RZ, PT ;  /* 0x000000ff3100720b */ /* 0x020fe20003f8d000 */
[----:B------:R-:W-:Y:S01]  /*6700*/  BSSY B1, `(.L_x_117) ;  /* 0x0000042000017945 */ /* 0x000fe20003800000 */
[----:B------:R-:W-:Y:S01]  /*6710*/  SEL R7, RZ, 0xffffffff, P2 ;  /* 0xffffffffff077807 */ /* 0x000fe20001000000 */
[----:B------:R-:W-:Y:S01]  /*6720*/  IMAD.MOV.U32 R115, RZ, RZ, 0x1 ;  /* 0x00000001ff737424 */ /* 0x000fe200078e00ff */
[----:B------:R-:W-:Y:S02]  /*6730*/  LOP3.LUT P3, RZ, R95, 0xff, RZ, 0xc0, !PT ;  /* 0x000000ff5fff7812 */ /* 0x000fe4000786c0ff */
[----:B------:R-:W-:Y:S02]  /*6740*/  CS2R R86, SRZ ;  /* 0x0000000000567805 */ /* 0x000fe4000001ff00 */
[----:B------:R-:W-:Y:S02]  /*6750*/  @P1 SEL R4, RZ, 0xffffffff, P4 ;  /* 0xffffffffff041807 */ /* 0x000fe40002000000 */
[----:B------:R-:W-:Y:S02]  /*6760*/  CS2R R84, SRZ ;  /* 0x0000000000547805 */ /* 0x000fe4000001ff00 */
[----:B------:R-:W-:Y:S02]  /*6770*/  LEA R0, R105, UR49, 0x3 ;  /* 0x0000003169007c11 */ /* 0x000fe4000f8e18ff */
[----:B------:R-:W-:Y:S02]  /*6780*/  CS2R R82, SRZ ;  /* 0x0000000000527805 */ /* 0x000fe4000001ff00 */
[----:B------:R-:W-:Y:S02]  /*6790*/  @P0 SEL R4, R7, R4, !P3 ;  /* 0x0000000407040207 */ /* 0x000fe40005800000 */
[----:B------:R-:W-:Y:S02]  /*67a0*/  CS2R R80, SRZ ;  /* 0x0000000000507805 */ /* 0x000fe4000001ff00 */
[----:B------:R-:W-:Y:S02]  /*67b0*/  LEA R113, R44, UR49, 0x3 ;  /* 0x000000312c717c11 */ /* 0x000fe4000f8e18ff */
[----:B------:R-:W-:Y:S02]  /*67c0*/  @P1 LOP3.LUT R4, R4, 0x1, RZ, 0xc0, !PT ;  /* 0x0000000104041812 */ /* 0x000fe400078ec0ff */
[----:B------:R-:W-:Y:S02]  /*67d0*/  SHF.L.U32 R2, R107, 0x1f, RZ ;  /* 0x0000001f6b027819 */ /* 0x000fe400000006ff */
[----:B------:R-:W-:Y:S02]  /*67e0*/  ISETP.NE.U32.OR P6, PT, R4, 0x1, !P1 ;  /* 0x000000010400780c */ /* 0x000fe40004fc5470 */
[----:B------:R-:W-:Y:S02]  /*67f0*/  PLOP3.LUT P2, PT, PT, PT, UP1, 0x80, 0x8 ;  /* 0x000000000008781c */ /* 0x000fe40003f4f018 */
[----:B------:R-:W-:Y:S02]  /*6800*/  LEA.HI R5, R44, R44, RZ, 0x1 ;  /* 0x0000002c2c057211 */ /* 0x000fe400078f08ff */
[----:B------:R-:W-:Y:S02]  /*6810*/  SEL R4, RZ, 0xffffffff, P4 ;  /* 0xffffffffff047807 */ /* 0x000fe40002000000 */
[----:B------:R-:W-:Y:S01]  /*6820*/  P2R R114, PR, RZ, 0x40 ;  /* 0x00000040ff727803 */ /* 0x000fe20000000000 */
[C---:B------:R-:W-:Y:S01]  /*6830*/  IMAD.SHL.U32 R3, R5.reuse, 0x40, RZ ;  /* 0x0000004005037824 */ /* 0x040fe200078e00ff */
[----:B------:R-:W-:Y:S03]  /*6840*/  LOP3.LUT R5, R5, 0xffe, RZ, 0xc0, !PT ;  /* 0x00000ffe05057812 */ /* 0x000fe600078ec0ff */
[----:B------:R-:W-:Y:S02]  /*6850*/  @P6 SHF.L.U32 R9, R104, 0x1f, RZ ;  /* 0x0000001f68096819 */ /* 0x000fe400000006ff */
[----:B------:R-:W-:Y:S01]  /*6860*/  @P2 SEL R4, R7, R4, !P3 ;  /* 0x0000000407042207 */ /* 0x000fe20005800000 */
[----:B------:R-:W-:Y:S01]  /*6870*/  IMAD.IADD R48, R44, 0x1, -R5 ;  /* 0x000000012c307824 */ /* 0x000fe200078e0a05 */
[----:B------:R-:W1:Y:S01]  /*6880*/  @P6 SYNCS.PHASECHK.TRANS64.TRYWAIT P1, [R0+URZ+0x220], R9 ;  /* 0x00022009000065a7 */ /* 0x000e6200080211ff */
[----:B------:R-:W-:Y:S02]  /*6890*/  LOP3.LUT R3, R3, 0xffffff80, RZ, 0xc0, !PT ;  /* 0xffffff8003037812 */ /* 0x000fe400078ec0ff */
[----:B------:R-:W-:Y:S03]  /*68a0*/  LOP3.LUT R4, R4, 0x1, RZ, 0xc0, !PT ;  /* 0x0000000104047812 */ /* 0x000fe600078ec0ff */
[----:B------:R-:W-:Y:S01]  /*68b0*/  IMAD.IADD R3, R46, 0x1, R3 ;  /* 0x000000012e037824 */ /* 0x000fe200078e0203 */
[----:B------:R-:W-:Y:S03]  /*68c0*/  ISETP.NE.U32.AND P5, PT, R4, 0x1, PT ;  /* 0x000000010400780c */ /* 0x000fe60003fa5070 */
[----:B------:R-:W-:Y:S01]  /*68d0*/  IMAD R48, R48, 0x100000, R3 ;  /* 0x0010000030307824 */ /* 0x000fe200078e0203 */
[----:B------:R-:W-:Y:S01]  /*68e0*/  P2R R124, PR, RZ, 0x20 ;  /* 0x00000020ff7c7803 */ /* 0x000fe20000000000 */
[----:B------:R3:W4:Y:S01]  /*68f0*/  SYNCS.PHASECHK.TRANS64.TRYWAIT P0, [R113+URZ+0x270], R2 ;  /* 0x00027002710075a7 */ /* 0x00072200080011ff */
[----:B-1----:R-:W-:Y:S01]  /*6900*/  @P6 SEL R115, RZ, 0x1, !P1 ;  /* 0x00000001ff736807 */ /* 0x002fe20004800000 */
[----:B---3--:R-:W-:Y:S06]  /*6910*/  @!P6 BRA `(.L_x_118) ;  /* 0x000000000080e947 */ /* 0x008fec0003800000 */
[----:B------:R-:W-:Y:S01]  /*6920*/  @P5 IMAD R5, R105, 0x1000, R100 ;  /* 0x0000100069055824 */ /* 0x000fe200078e0264 */
[----:B------:R-:W-:Y:S01]  /*6930*/  ISETP.NE.AND P1, PT, R115, RZ, PT ;  /* 0x000000ff7300720c */ /* 0x000fe20003f25270 */
[----:B------:R-:W-:Y:S01]  /*6940*/  BSSY B0, `(.L_x_119) ;  /* 0x000000b000007945 */ /* 0x000fe20003800000 */
[----:B------:R-:W-:Y:S01]  /*6950*/  CS2R R82, SRZ ;  /* 0x0000000000527805 */ /* 0x000fe2000001ff00 */
[----:B------:R-:W-:Y:S01]  /*6960*/  @P5 VIADD R4, R5, UR49 ;  /* 0x0000003105045c36 */ /* 0x000fe20008000000 */
[----:B------:R-:W-:Y:S02]  /*6970*/  CS2R R80, SRZ ;  /* 0x0000000000507805 */ /* 0x000fe4000001ff00 */
[----:B------:R-:W-:Y:S02]  /*6980*/  CS2R R86, SRZ ;  /* 0x0000000000567805 */ /* 0x000fe4000001ff00 */
[----:B------:R-:W-:Y:S01]  /*6990*/  CS2R R84, SRZ ;  /* 0x0000000000547805 */ /* 0x000fe2000001ff00 */
[----:B------:R-:W-:Y:S04]  /*69a0*/  @P5 IMAD R4, R108, -0x10, R4 ;  /* 0xfffffff06c045824 */ /* 0x000fe800078e0204 */
[----:B------:R-:W-:Y:S05]  /*69b0*/  @P1 BRA `(.L_x_120) ;  /* 0x00000000000c1947 */ /* 0x000fea0003800000 */
[----:B------:R-:W-:Y:S04]  /*69c0*/  SHF.L.U32 R3, R104, 0x1f, RZ ;  /* 0x0000001f68037819 */ /* 0x000fe800000006ff */
[----:B------:R-:W1:Y:S02]  /*69d0*/  SYNCS.PHASECHK.TRANS64.TRYWAIT P1, [R0+URZ+0x220], R3 ;  /* 0x00022003000075a7 */ /* 0x000e6400080211ff */
[----:B-1----:R-:W-:Y:S05]  /*69e0*/  @!P1 BRA `(.L_x_121) ;  /* 0x0000002c00c09947 */ /* 0x002fea0003800000 */
.L_x_120:
[----:B------:R-:W-:Y:S05]  /*69f0*/  BSYNC B0 ;  /* 0x0000000000007941 */ /* 0x000fea0003800000 */
.L_x_119:
[----:B------:R-:W-:Y:S01]  /*6a00*/  ISETP.NE.AND P1, PT, R124, RZ, PT ;  /* 0x000000ff7c00720c */ /* 0x000fe20003f25270 */
[----:B-1----:R-:W-:Y:S02]  /*6a10*/  VIADD R3, R0, 0x230 ;  /* 0x0000023000037836 */ /* 0x002fe40000000000 */
[----:B------:R-:W-:Y:S02]  /*6a20*/  IMAD.U32 R0, RZ, RZ, UR37 ;  /* 0x00000025ff007e24 */ /* 0x000fe4000f8e00ff */
[----:B------:R-:W-:Y:S03]  /*6a30*/  VIADD R105, R105, 0x1 ;  /* 0x0000000169697836 */ /* 0x000fe60000000000 */
[----:B------:R-:W-:Y:S05]  /*6a40*/  PRMT R0, R0, 0x654, R3 ;  /* 0x0000065400007816 */ /* 0x000fea0000000003 */
[----:B------:R1:W3:Y:S04]  /*6a50*/  @P1 LDS.128 R80, [R5+UR49+0x400] ;  /* 0x0004003105501984 */ /* 0x0002e80008000c00 */
[----:B------:R1:W1:Y:S01]  /*6a60*/  @P1 LDS.128 R84, [R4+0x410] ;  /* 0x0004100004541984 */ /* 0x0002620000000c00 */
[C---:B------:R-:W-:Y:S01]  /*6a70*/  ISETP.NE.AND P1, PT, R105.reuse, 0x2, PT ;  /* 0x000000026900780c */ /* 0x040fe20003f25270 */
[----:B------:R-:W-:Y:S01]  /*6a80*/  @!PT LDS RZ, [RZ] ;  /* 0x00000000fffff984 */ /* 0x000fe20000000800 */
[----:B------:R-:W-:Y:S01]  /*6a90*/  @!PT LDS RZ, [RZ] ;  /* 0x00000000fffff984 */ /* 0x000fe20000000800 */
[----:B------:R-:W-:Y:S01]  /*6aa0*/  @!PT LDS RZ, [RZ] ;  /* 0x00000000fffff984 */ /* 0x000fe20000000800 */
[----:B------:R-:W-:Y:S01]  /*6ab0*/  @!PT LDS RZ, [RZ] ;  /* 0x00000000fffff984 */ /* 0x000fe20000000800 */
[----:B------:R5:W-:Y:S06]  /*6ac0*/  MEMBAR.ALL.CTA ;  /* 0x0000000000007992 */ /* 0x000bec0000008000 */
[----:B-----5:R-:W5:Y:S01]  /*6ad0*/  FENCE.VIEW.ASYNC.S ;  /* 0x00000000000073c6 */ /* 0x020f620000000000 */
[----:B------:R-:W-:Y:S02]  /*6ae0*/  SEL R3, RZ, 0x1, P1 ;  /* 0x00000001ff037807 */ /* 0x000fe40000800000 */
[----:B------:R-:W-:Y:S02]  /*6af0*/  SEL R105, R105, RZ, P1 ;  /* 0x000000ff69697207 */ /* 0x000fe40000800000 */
[----:B------:R-:W-:Y:S01]  /*6b00*/  LOP3.LUT R104, R104, R3, RZ, 0x3c, !PT ;  /* 0x0000000368687212 */ /* 0x000fe200078e3cff */
[----:B-----5:R1:W-:Y:S06]  /*6b10*/  SYNCS.ARRIVE.TRANS64.RED.A1T0 RZ, [R0+URZ], RZ ;  /* 0x000000ff00ff79a7 */ /* 0x0203ec00081004ff */
.L_x_118:
[----:B------:R-:W-:Y:S05]  /*6b20*/  BSYNC B1 ;  /* 0x0000000000017941 */ /* 0x000fea0003800000 */
.L_x_117:
[----:B-1----:R-:W-:Y:S04]  /*6b30*/  SHF.R.U32.HI R0, RZ, 0x15, R48 ;  /* 0x00000015ff007819 */ /* 0x002fe80000011630 */
[----:B------:R-:W-:Y:S01]  /*6b40*/  LOP3.LUT P1, RZ, R0, 0x3, R101, 0x48, !PT ;  /* 0x0000000300ff7812 */ /* 0x000fe20007824865 */
[----:B------:R-:W-:Y:S01]  /*6b50*/  @!UPT UIADD3 URZ, UPT, UPT, URZ, URZ, URZ ;  /* 0x000000fffffff290 */ /* 0x000fe2000fffe0ff */
[----:B----4-:R-:W-:Y:S11]  /*6b60*/  @P0 BRA `(.L_x_122) ;  /* 0x0000000000080947 */ /* 0x010ff60003800000 */
[----:B------:R-:W1:Y:S02]  /*6b70*/  SYNCS.PHASECHK.TRANS64.TRYWAIT P0, [R113+URZ+0x270], R2 ;  /* 0x00027002710075a7 */ /* 0x000e6400080011ff */
[----:B-1----:R-:W-:Y:S05]  /*6b80*/  @!P0 BRA `(.L_x_123) ;  /* 0x0000002c006c8947 */ /* 0x002fea0003800000 */
.L_x_122:
[----:B------:R-:W-:Y:S05]  /*6b90*/  @!P1 BRA `(.L_x_124) ;  /* 0x0000000000409947 */ /* 0x000fea0003800000 */
[----:B------:R-:W4:Y:S01]  /*6ba0*/  LDCU.64 UR8, c[0x4][0x70] ;  /* 0x01000e00ff0877ac */ /* 0x000f220008000a00 */
[----:B------:R-:W-:Y:S01]  /*6bb0*/  MOV R3, 0x0 ;  /* 0x0000000000037802 */ /* 0x000fe20000000f00 */
[----:B------:R-:W-:Y:S02]  /*6bc0*/  HFMA2 R12, -RZ, RZ, 0, 5.9604644775390625e-08 ;  /* 0x00000001ff0c7431 */ /* 0x000fe400000001ff */
[----:B------:R-:W-:Y:S02]  /*6bd0*/  IMAD.MOV.U32 R8, RZ, RZ, 0x192 ;  /* 0x00000192ff087424 */ /* 0x000fe400078e00ff */
[----:B------:R-:W-:Y:S01]  /*6be0*/  IMAD.MOV.U32 R13, RZ, RZ, RZ ;  /* 0x000000ffff0d7224 */ /* 0x000fe200078e00ff */
[----:B------:R-:W5:Y:S01]  /*6bf0*/  LDCU.64 UR6, c[0x4][0x78] ;  /* 0x01000f00ff0677ac */ /* 0x000f620008000a00 */
[----:B-1----:R-:W1:Y:S01]  /*6c00*/  LDC.64 R2, c[0x4][R3] ;  /* 0x0100000003027b82 */ /* 0x002e620000000a00 */
[----:B------:R-:W2:Y:S01]  /*6c10*/  LDCU.64 UR4, c[0x4][0x10] ;  /* 0x01000200ff0477ac */ /* 0x000ea20008000a00 */
[----:B----4-:R-:W-:Y:S01]  /*6c20*/  MOV R5, UR9 ;  /* 0x0000000900057c02 */ /* 0x010fe20008000f00 */
[----:B------:R-:W-:Y:S01]  /*6c30*/  IMAD.U32 R4, RZ, RZ, UR8 ;  /* 0x00000008ff047e24 */ /* 0x000fe2000f8e00ff */
[----:B-----5:R-:W-:Y:S01]  /*6c40*/  MOV R7, UR7 ;  /* 0x0000000700077c02 */ /* 0x020fe20008000f00 */
[----:B------:R-:W-:Y:S01]  /*6c50*/  IMAD.U32 R6, RZ, RZ, UR6 ;  /* 0x00000006ff067e24 */ /* 0x000fe2000f8e00ff */
[----:B--2---:R-:W-:Y:S01]  /*6c60*/  MOV R11, UR5 ;  /* 0x00000005000b7c02 */ /* 0x004fe20008000f00 */
[----:B------:R-:W-:Y:S02]  /*6c70*/  IMAD.U32 R10, RZ, RZ, UR4 ;  /* 0x00000004ff0a7e24 */ /* 0x000fe4000f8e00ff */
[----:B------:R-:W-:Y:S07]  /*6c80*/  LEPC R20, `(.L_x_124) ;  /* 0x000000001014794e */ /* 0x000fee0000000000 */
[----:B-1-3--:R-:W-:Y:S05]  /*6c90*/  CALL.ABS.NOINC R2 ;  /* 0x0000000002007343 */ /* 0x00afea0003c00000 */
.L_x_124:
[-C--:B---3--:R-:W-:Y:S01]  /*6ca0*/  F2FP.F16.E5M2.UNPACK_B R51, R80.reuse ;  /* 0x00000050ff33723e */ /* 0x088fe200020004ff */
[----:B------:R-:W-:Y:S05]  /*6cb0*/  WARPSYNC.ALL ;  /* 0x0000000000007948 */ /* 0x000fea0003800000 */
[----:B------:R-:W-:Y:S01]  /*6cc0*/  R2UR UR4, R48 ;  /* 0x00000000300472ca */ /* 0x000fe200000e0000 */
[--C-:B------:R-:W-:Y:S01]  /*6cd0*/  HADD2.F32 R50, -RZ, R51.reuse.H0_H0 ;  /* 0x20000033ff327230 */ /* 0x100fe20000004100 */
[----:B------:R-:W-:Y:S01]  /*6ce0*/  F2FP.F16.E5M2.UNPACK_B R53, R80.H1 ;  /* 0x00000050ff35723e */ /* 0x000fe200030004ff */
[----:B------:R-:W-:Y:S01]  /*6cf0*/  HADD2.F32 R51, -RZ, R51.H1_H1 ;  /* 0x30000033ff337230 */ /* 0x000fe20000004100 */
[-C--:B------:R-:W-:Y:S01]  /*6d00*/  F2FP.F16.E5M2.UNPACK_B R55, R81.reuse ;  /* 0x00000051ff37723e */ /* 0x080fe200020004ff */
[----:B------:R-:W-:Y:S01]  /*6d10*/  BSSY.RECONVERGENT B0, `(.L_x_125) ;  /* 0x0000099000007945 */ /* 0x000fe20003800200 */
[----:B------:R-:W-:Y:S01]  /*6d20*/  F2FP.F16.E5M2.UNPACK_B R57, R81.H1 ;  /* 0x00000051ff39723e */ /* 0x000fe200030004ff */
[--C-:B------:R-:W-:Y:S01]  /*6d30*/  HADD2.F32 R52, -RZ, R53.reuse.H0_H0 ;  /* 0x20000035ff347230 */ /* 0x100fe20000004100 */
[-C--:B------:R-:W-:Y:S01]  /*6d40*/  F2FP.F16.E5M2.UNPACK_B R59, R82.reuse ;  /* 0x00000052ff3b723e */ /* 0x080fe200020004ff */
[----:B------:R-:W-:Y:S01]  /*6d50*/  HADD2.F32 R54, -RZ, R53.H1_H1 ;  /* 0x30000035ff367230 */ /* 0x000fe20000004100 */
[----:B------:R-:W-:Y:S01]  /*6d60*/  F2FP.F16.E5M2.UNPACK_B R61, R82.H1 ;  /* 0x00000052ff3d723e */ /* 0x000fe200030004ff */
[--C-:B------:R-:W-:Y:S01]  /*6d70*/  HADD2.F32 R53, -RZ, R55.reuse.H0_H0 ;  /* 0x20000037ff357230 */ /* 0x100fe20000004100 */
[-C--:B------:R-:W-:Y:S01]  /*6d80*/  F2FP.F16.E5M2.UNPACK_B R63, R83.reuse ;  /* 0x00000053ff3f723e */ /* 0x080fe200020004ff */
[----:B------:R-:W-:Y:S01]  /*6d90*/  LDTM.16dp32bit_t0_t15.x32 R4, tmem[UR4] ;  /* 0x00000004000479ee */ /* 0x000fe20008a80000 */
[----:B------:R-:W2:Y:S01]  /*6da0*/  LDTM.16dp32bit_t16_t31.x32 R4, tmem[UR4+0x20] ;  /* 0x00002004000479ee */ /* 0x000ea20008aa0000 */
[----:B------:R-:W-:Y:S01]  /*6db0*/  SHF.L.U32 R125, R102, 0x4, RZ ;  /* 0x00000004667d7819 */ /* 0x000fe200000006ff */
[----:B------:R-:W-:Y:S01]  /*6dc0*/  HADD2.F32 R56, -RZ, R55.H1_H1 ;  /* 0x30000037ff387230 */ /* 0x000fe20000004100 */
[----:B------:R-:W-:Y:S01]  /*6dd0*/  ISETP.NE.AND P6, PT, R114, RZ, PT ;  /* 0x000000ff7200720c */ /* 0x000fe20003fc5270 */
[----:B------:R-:W-:Y:S01]  /*6de0*/  HADD2.F32 R60, -RZ, R59.H1_H1 ;  /* 0x3000003bff3c7230 */ /* 0x000fe20000004100 */
[----:B------:R-:W-:Y:S01]  /*6df0*/  IADD3 R114, PT, PT, R100, UR49, RZ ;  /* 0x0000003164727c10 */ /* 0x000fe2000fffe0ff */
[----:B------:R-:W-:Y:S01]  /*6e00*/  HADD2.F32 R64, -RZ, R63.H1_H1 ;  /* 0x3000003fff407230 */ /* 0x000fe20000004100 */
[----:B------:R-:W-:Y:S01]  /*6e10*/  F2FP.F16.E5M2.UNPACK_B R65, R83.H1 ;  /* 0x00000053ff41723e */ /* 0x000fe200030004ff */
[--C-:B------:R-:W-:Y:S01]  /*6e20*/  HADD2.F32 R55, -RZ, R57.reuse.H0_H0 ;  /* 0x20000039ff377230 */ /* 0x100fe20000004100 */
[----:B------:R-:W-:Y:S01]  /*6e30*/  IADD3 R114, PT, PT, R114, R125, RZ ;  /* 0x0000007d72727210 */ /* 0x000fe20007ffe0ff */
[----:B------:R-:W-:Y:S01]  /*6e40*/  HADD2.F32 R58, -RZ, R57.H1_H1 ;  /* 0x30000039ff3a7230 */ /* 0x000fe20000004100 */
[-C--:B------:R-:W-:Y:S01]  /*6e50*/  F2FP.F16.E5M2.UNPACK_B R67, R84.reuse ;  /* 0x00000054ff43723e */ /* 0x080fe200020004ff */
[----:B------:R-:W-:Y:S01]  /*6e60*/  HADD2.F32 R57, -RZ, R59.H0_H0 ;  /* 0x2000003bff397230 */ /* 0x000fe20000004100 */
[----:B------:R-:W-:Y:S01]  /*6e70*/  F2FP.F16.E5M2.UNPACK_B R69, R84.H1 ;  /* 0x00000054ff45723e */ /* 0x000fe200030004ff */
[----:B------:R-:W-:Y:S01]  /*6e80*/  HADD2.F32 R59, -RZ, R61.H0_H0 ;  /* 0x2000003dff3b7230 */ /* 0x000fe20000004100 */
[-C--:B------:R-:W-:Y:S01]  /*6e90*/  F2FP.F16.E5M2.UNPACK_B R71, R85.reuse ;  /* 0x00000055ff47723e */ /* 0x080fe200020004ff */
[----:B------:R-:W-:Y:S01]  /*6ea0*/  HADD2.F32 R68, -RZ, R67.H1_H1 ;  /* 0x30000043ff447230 */ /* 0x000fe20000004100 */
[----:B------:R-:W-:Y:S01]  /*6eb0*/  F2FP.F16.E5M2.UNPACK_B R73, R85.H1 ;  /* 0x00000055ff49723e */ /* 0x000fe200030004ff */
[----:B------:R-:W-:Y:S01]  /*6ec0*/  HADD2.F32 R62, -RZ, R61.H1_H1 ;  /* 0x3000003dff3e7230 */ /* 0x000fe20000004100 */
[-C--:B------:R-:W-:Y:S01]  /*6ed0*/  F2FP.F16.E5M2.UNPACK_B R75, R86.reuse ;  /* 0x00000056ff4b723e */ /* 0x080fe200020004ff */
[----:B------:R-:W-:Y:S01]  /*6ee0*/  HADD2.F32 R61, -RZ, R63.H0_H0 ;  /* 0x2000003fff3d7230 */ /* 0x000fe20000004100 */
[----:B------:R-:W-:Y:S01]  /*6ef0*/  F2FP.F16.E5M2.UNPACK_B R77, R86.H1 ;  /* 0x00000056ff4d723e */ /* 0x000fe200030004ff */
[----:B------:R-:W-:Y:S01]  /*6f00*/  HADD2.F32 R72, -RZ, R71.H1_H1 ;  /* 0x30000047ff487230 */ /* 0x000fe20000004100 */
[----:B------:R-:W-:Y:S01]  /*6f10*/  F2FP.F16.E5M2.UNPACK_B R79, R87.H1 ;  /* 0x00000057ff4f723e */ /* 0x000fe200030004ff */
[C---:B--2---:R-:W-:Y:S01]  /*6f20*/  FMUL R0, R47.reuse, R4 ;  /* 0x000000042f007220 */ /* 0x044fe20000400000 */
[C---:B-1----:R-:W-:Y:S01]  /*6f30*/  FMUL R2, R47.reuse, R5 ;  /* 0x000000052f027220 */ /* 0x042fe20000400000 */
[C---:B------:R-:W-:Y:S01]  /*6f40*/  FMUL R4, R47.reuse, R8 ;  /* 0x000000082f047220 */ /* 0x040fe20000400000 */
[----:B------:R-:W-:Y:S01]  /*6f50*/  FMUL R5, R47, R9 ;  /* 0x000000092f057220 */ /* 0x000fe20000400000 */
[C---:B------:R-:W-:Y:S01]  /*6f60*/  FFMA R0, R49.reuse, R50, R0 ;  /* 0x0000003231007223 */ /* 0x040fe20000000000 */
[----:B------:R-:W-:Y:S01]  /*6f70*/  FFMA R2, R49, R51, R2 ;  /* 0x0000003331027223 */ /* 0x000fe20000000002 */
[C---:B------:R-:W-:Y:S01]  /*6f80*/  FMUL R8, R47.reuse, R12 ;  /* 0x0000000c2f087220 */ /* 0x040fe20000400000 */
[C---:B------:R-:W-:Y:S01]  /*6f90*/  FMUL R9, R47.reuse, R13 ;  /* 0x0000000d2f097220 */ /* 0x040fe20000400000 */
[C---:B------:R-:W-:Y:S01]  /*6fa0*/  FMUL R12, R47.reuse, R16 ;  /* 0x000000102f0c7220 */ /* 0x040fe20000400000 */
[C---:B------:R-:W-:Y:S01]  /*6fb0*/  FMUL R13, R47.reuse, R17 ;  /* 0x000000112f0d7220 */ /* 0x040fe20000400000 */
[C---:B------:R-:W-:Y:S01]  /*6fc0*/  FMUL R16, R47.reuse, R20 ;  /* 0x000000142f107220 */ /* 0x040fe20000400000 */
[C---:B------:R-:W-:Y:S01]  /*6fd0*/  FMUL R17, R47.reuse, R21 ;  /* 0x000000152f117220 */ /* 0x040fe20000400000 */
[C---:B------:R-:W-:Y:S01]  /*6fe0*/  FMUL R20, R47.reuse, R24 ;  /* 0x000000182f147220 */ /* 0x040fe20000400000 */
[C---:B------:R-:W-:Y:S01]  /*6ff0*/  FMUL R21, R47.reuse, R25 ;  /* 0x000000192f157220 */ /* 0x040fe20000400000 */
[----:B------:R-:W-:Y:S02]  /*7000*/  HADD2.F32 R76, -RZ, R75.H1_H1 ;  /* 0x3000004bff4c7230 */ /* 0x000fe40000004100 */
[C---:B------:R-:W-:Y:S01]  /*7010*/  FMUL R24, R47.reuse, R28 ;  /* 0x0000001c2f187220 */ /* 0x040fe20000400000 */
[C---:B------:R-:W-:Y:S01]  /*7020*/  FMUL R25, R47.reuse, R29 ;  /* 0x0000001d2f197220 */ /* 0x040fe20000400000 */
[C---:B------:R-:W-:Y:S01]  /*7030*/  FMUL R28, R47.reuse, R32 ;  /* 0x000000202f1c7220 */ /* 0x040fe20000400000 */
[C---:B------:R-:W-:Y:S01]  /*7040*/  FMUL R29, R47.reuse, R33 ;  /* 0x000000212f1d7220 */ /* 0x040fe20000400000 */
[C---:B------:R-:W-:Y:S01]  /*7050*/  FMUL R3, R47.reuse, R6 ;  /* 0x000000062f037220 */ /* 0x040fe20000400000 */
[C---:B------:R-:W-:Y:S01]  /*7060*/  FMUL R7, R47.reuse, R7 ;  /* 0x000000072f077220 */ /* 0x040fe20000400000 */
[C---:B------:R-:W-:Y:S01]  /*7070*/  FMUL R6, R47.reuse, R10 ;  /* 0x0000000a2f067220 */ /* 0x040fe20000400000 */
[----:B------:R-:W-:Y:S01]  /*7080*/  FMUL R11, R47, R11 ;  /* 0x0000000b2f0b7220 */ /* 0x000fe20000400000 */
[C---:B------:R-:W-:Y:S01]  /*7090*/  FFMA R3, R49.reuse, R52, R3 ;  /* 0x0000003431037223 */ /* 0x040fe20000000003 */
[C---:B------:R-:W-:Y:S01]  /*70a0*/  FFMA R7, R49.reuse, R54, R7 ;  /* 0x0000003631077223 */ /* 0x040fe20000000007 */
[C---:B------:R-:W-:Y:S01]  /*70b0*/  FFMA R4, R49.reuse, R53, R4 ;  /* 0x0000003531047223 */ /* 0x040fe20000000004 */
[----:B------:R-:W-:Y:S01]  /*70c0*/  F2FP.F16.E5M2.UNPACK_B R50, R87 ;  /* 0x00000057ff32723e */ /* 0x000fe200020004ff */
[C---:B------:R-:W-:Y:S01]  /*70d0*/  FFMA R5, R49.reuse, R56, R5 ;  /* 0x0000003831057223 */ /* 0x040fe20000000005 */
[----:B------:R-:W-:Y:S01]  /*70e0*/  FFMA R6, R49, R55, R6 ;  /* 0x0000003731067223 */ /* 0x000fe20000000006 */
[----:B------:R-:W-:Y:S01]  /*70f0*/  F2FP.SATFINITE.E5M2.F32.PACK_AB_MERGE_C R117, R7, R3, RZ ;  /* 0x000000030775723e */ /* 0x000fe200048060ff */
[C---:B------:R-:W-:Y:S01]  /*7100*/  FFMA R11, R49.reuse, R58, R11 ;  /* 0x0000003a310b7223 */ /* 0x040fe2000000000b */
[C---:B------:R-:W-:Y:S01]  /*7110*/  FFMA R8, R49.reuse, R57, R8 ;  /* 0x0000003931087223 */ /* 0x040fe20000000008 */
[----:B------:R-:W-:Y:S01]  /*7120*/  ISETP.NE.AND P0, PT, R110, RZ, PT ;  /* 0x000000ff6e00720c */ /* 0x000fe20003f05270 */
[----:B------:R-:W-:Y:S01]  /*7130*/  FFMA R9, R49, R60, R9 ;  /* 0x0000003c31097223 */ /* 0x000fe20000000009 */
[----:B------:R-:W-:Y:S01]  /*7140*/  F2FP.SATFINITE.E5M2.F32.PACK_AB_MERGE_C R116, R2, R0, R117 ;  /* 0x000000000274723e */ /* 0x000fe20004806075 */
[--C-:B------:R-:W-:Y:S01]  /*7150*/  HADD2.F32 R51, -RZ, R50.reuse.H0_H0 ;  /* 0x20000032ff337230 */ /* 0x100fe20000004100 */
[----:B------:R-:W-:Y:S01]  /*7160*/  F2FP.SATFINITE.E5M2.F32.PACK_AB_MERGE_C R117, R11, R6, RZ ;  /* 0x000000060b75723e */ /* 0x000fe200048060ff */
[----:B------:R-:W-:Y:S02]  /*7170*/  HADD2.F32 R50, -RZ, R50.H1_H1 ;  /* 0x30000032ff327230 */ /* 0x000fe40000004100 */
[C---:B------:R-:W-:Y:S01]  /*7180*/  FMUL R10, R47.reuse, R14 ;  /* 0x0000000e2f0a7220 */ /* 0x040fe20000400000 */
[----:B------:R-:W-:Y:S01]  /*7190*/  FMUL R15, R47, R15 ;  /* 0x0000000f2f0f7220 */ /* 0x000fe20000400000 */
[--C-:B------:R-:W-:Y:S01]  /*71a0*/  HADD2.F32 R63, -RZ, R65.reuse.H0_H0 ;  /* 0x20000041ff3f7230 */ /* 0x100fe20000004100 */
[----:B------:R-:W-:Y:S01]  /*71b0*/  F2FP.SATFINITE.E5M2.F32.PACK_AB_MERGE_C R117, R5, R4, R117 ;  /* 0x000000040575723e */ /* 0x000fe20004806075 */
[C---:B------:R-:W-:Y:S01]  /*71c0*/  FFMA R10, R49.reuse, R59, R10 ;  /* 0x0000003b310a7223 */ /* 0x040fe2000000000a */
[C---:B------:R-:W-:Y:S01]  /*71d0*/  FFMA R15, R49.reuse, R62, R15 ;  /* 0x0000003e310f7223 */ /* 0x040fe2000000000f */
[C---:B------:R-:W-:Y:S01]  /*71e0*/  FFMA R12, R49.reuse, R61, R12 ;  /* 0x0000003d310c7223 */ /* 0x040fe2000000000c */
[----:B------:R-:W-:Y:S01]  /*71f0*/  FFMA R13, R49, R64, R13 ;  /* 0x00000040310d7223 */ /* 0x000fe2000000000d */
[----:B------:R-:W-:Y:S02]  /*7200*/  HADD2.F32 R66, -RZ, R65.H1_H1 ;  /* 0x30000041ff427230 */ /* 0x000fe40000004100 */
[C---:B------:R-:W-:Y:S01]  /*7210*/  FMUL R14, R47.reuse, R18 ;  /* 0x000000122f0e7220 */ /* 0x040fe20000400000 */
[----:B------:R-:W-:Y:S02]  /*7220*/  HADD2.F32 R65, -RZ, R67.H0_H0 ;  /* 0x20000043ff417230 */ /* 0x000fe40000004100 */
[----:B------:R-:W-:Y:S01]  /*7230*/  FMUL R19, R47, R19 ;  /* 0x000000132f137220 */ /* 0x000fe20000400000 */
[--C-:B------:R-:W-:Y:S02]  /*7240*/  HADD2.F32 R67, -RZ, R69.reuse.H0_H0 ;  /* 0x20000045ff437230 */ /* 0x100fe40000004100 */
[----:B------:R-:W-:Y:S01]  /*7250*/  FFMA R14, R49, R63, R14 ;  /* 0x0000003f310e7223 */ /* 0x000fe2000000000e */
[----:B------:R-:W-:Y:S02]  /*7260*/  HADD2.F32 R70, -RZ, R69.H1_H1 ;  /* 0x30000045ff467230 */ /* 0x000fe40000004100 */
[----:B------:R-:W-:Y:S01]  /*7270*/  FMUL R18, R47, R22 ;  /* 0x000000162f127220 */ /* 0x000fe20000400000 */
[----:B------:R-:W-:Y:S02]  /*7280*/  HADD2.F32 R69, -RZ, R71.H0_H0 ;  /* 0x20000047ff457230 */ /* 0x000fe40000004100 */
[----:B------:R-:W-:Y:S01]  /*7290*/  FFMA R19, R49, R66, R19 ;  /* 0x0000004231137223 */ /* 0x000fe20000000013 */
[----:B------:R-:W-:Y:S01]  /*72a0*/  FMUL R23, R47, R23 ;  /* 0x000000172f177220 */ /* 0x000fe20000400000 */
[C---:B------:R-:W-:Y:S01]  /*72b0*/  FFMA R16, R49.reuse, R65, R16 ;  /* 0x0000004131107223 */ /* 0x040fe20000000010 */
[C---:B------:R-:W-:Y:S01]  /*72c0*/  FFMA R17, R49.reuse, R68, R17 ;  /* 0x0000004431117223 */ /* 0x040fe20000000011 */
        /* <DEDUP_REMOVED lines=23> */
[----:B------:R-:W-:Y:S01]  /*7440*/  F2FP.SATFINITE.E5M2.F32.PACK_AB_MERGE_C R118, R15, R10, RZ ;  /* 0x0000000a0f76723e */ /* 0x000fe200048060ff */
[----:B------:R-:W-:Y:S01]  /*7450*/  FFMA R28, R49, R51, R28 ;  /* 0x00000033311c7223 */ /* 0x000fe2000000001c */
[----:B------:R-:W-:Y:S01]  /*7460*/  F2FP.SATFINITE.E5M2.F32.PACK_AB_MERGE_C R119, R19, R14, RZ ;  /* 0x0000000e1377723e */ /* 0x000fe200048060ff */
[C---:B------:R-:W-:Y:S01]  /*7470*/  FFMA R29, R49.reuse, R50, R29 ;  /* 0x00000032311d7223 */ /* 0x040fe2000000001d */
[C---:B------:R-:W-:Y:S01]  /*7480*/  FFMA R30, R49.reuse, R77, R30 ;  /* 0x0000004d311e7223 */ /* 0x040fe2000000001e */
[----:B------:R-:W-:Y:S01]  /*7490*/  FFMA R35, R49, R52, R35 ;  /* 0x0000003431237223 */ /* 0x000fe20000000023 */
[----:B------:R-:W-:Y:S02]  /*74a0*/  F2FP.SATFINITE.E5M2.F32.PACK_AB_MERGE_C R118, R9, R8, R118 ;  /* 0x000000080976723e */ /* 0x000fe40004806076 */
[----:B------:R-:W-:Y:S02]  /*74b0*/  F2FP.SATFINITE.E5M2.F32.PACK_AB_MERGE_C R119, R13, R12, R119 ;  /* 0x0000000c0d77723e */ /* 0x000fe40004806077 */
[----:B------:R-:W-:Y:S02]  /*74c0*/  F2FP.SATFINITE.E5M2.F32.PACK_AB_MERGE_C R120, R23, R18, RZ ;  /* 0x000000121778723e */ /* 0x000fe400048060ff */
[----:B------:R-:W-:Y:S01]  /*74d0*/  F2FP.SATFINITE.E5M2.F32.PACK_AB_MERGE_C R121, R27, R22, RZ ;  /* 0x000000161b79723e */ /* 0x000fe200048060ff */
[----:B------:R1:W-:Y:S01]  /*74e0*/  STS.128 [R100+UR49+0x2400], R116 ;  /* 0x0024007464007988 */ /* 0x0003e20008000c31 */
[----:B------:R-:W-:Y:S02]  /*74f0*/  F2FP.SATFINITE.E5M2.F32.PACK_AB_MERGE_C R122, R31, R26, RZ ;  /* 0x0000001a1f7a723e */ /* 0x000fe400048060ff */
[----:B------:R-:W-:Y:S02]  /*7500*/  F2FP.SATFINITE.E5M2.F32.PACK_AB_MERGE_C R123, R35, R30, RZ ;  /* 0x0000001e237b723e */ /* 0x000fe400048060ff */
[----:B------:R-:W-:Y:S02]  /*7510*/  F2FP.SATFINITE.E5M2.F32.PACK_AB_MERGE_C R120, R17, R16, R120 ;  /* 0x000000101178723e */ /* 0x000fe40004806078 */
[----:B------:R-:W-:Y:S02]  /*7520*/  F2FP.SATFINITE.E5M2.F32.PACK_AB_MERGE_C R121, R21, R20, R121 ;  /* 0x000000141579723e */ /* 0x000fe40004806079 */
[----:B------:R-:W-:Y:S02]  /*7530*/  F2FP.SATFINITE.E5M2.F32.PACK_AB_MERGE_C R122, R25, R24, R122 ;  /* 0x00000018197a723e */ /* 0x000fe4000480607a */
[----:B------:R-:W-:Y:S02]  /*7540*/  F2FP.SATFINITE.E5M2.F32.PACK_AB_MERGE_C R123, R29, R28, R123 ;  /* 0x0000001c1d7b723e */ /* 0x000fe4000480607b */
[----:B------:R-:W-:Y:S02]  /*7550*/  LEA R32, R105, UR49, 0x3 ;  /* 0x0000003169207c11 */ /* 0x000fe4000f8e18ff */
[----:B------:R-:W-:Y:S01]  /*7560*/  @P6 SHF.L.U32 R33, R104, 0x1f, RZ ;  /* 0x0000001f68216819 */ /* 0x000fe200000006ff */
[----:B------:R1:W-:Y:S01]  /*7570*/  STS.128 [R114+0x2410], R120 ;  /* 0x0024107872007388 */ /* 0x0003e20000000c00 */
[----:B------:R-:W-:Y:S01]  /*7580*/  @!PT LDS RZ, [RZ] ;  /* 0x00000000fffff984 */ /* 0x000fe20000000800 */
[----:B------:R-:W-:Y:S01]  /*7590*/  @!PT LDS RZ, [RZ] ;  /* 0x00000000fffff984 */ /* 0x000fe20000000800 */
[----:B------:R-:W-:Y:S01]  /*75a0*/  @!PT LDS RZ, [RZ] ;  /* 0x00000000fffff984 */ /* 0x000fe20000000800 */
[----:B------:R-:W-:Y:S01]  /*75b0*/  @!PT LDS RZ, [RZ] ;  /* 0x00000000fffff984 */ /* 0x000fe20000000800 */
[----:B------:R2:W-:Y:S07]  /*75c0*/  MEMBAR.ALL.CTA ;  /* 0x0000000000007992 */ /* 0x0005ee0000008000 */
[----:B--2---:R-:W2:Y:S02]  /*75d0*/  FENCE.VIEW.ASYNC.S ;  /* 0x00000000000073c6 */ /* 0x004ea40000000000 */
[----:B--2---:R-:W-:Y:S06]  /*75e0*/  BAR.SYNC.DEFER_BLOCKING 0x1, 0x80 ;  /* 0x0042000000007b1d */ /* 0x004fec0000010000 */
[----:B------:R-:W-:Y:S05]  /*75f0*/  @P0 BRA `(.L_x_126) ;  /* 0x0000000000280947 */ /* 0x000fea0003800000 */
[----:B------:R-:W-:Y:S02]  /*7600*/  UIADD3 UR4, UPT, UPT, UR49, 0x2400, URZ ;  /* 0x0000240031047890 */ /* 0x000fe4000fffe0ff */
[----:B------:R-:W-:Y:S01]  /*7610*/  UIADD3 UR6, UP0, UPT, UR52, 0x680, URZ ;  /* 0x0000068034067890 */ /* 0x000fe2000ff1e0ff */
[----:B------:R-:W-:Y:S03]  /*7620*/  UMOV UR43, UR36 ;  /* 0x00000024002b7c82 */ /* 0x000fe60008000000 */
[----:B------:R-:W-:Y:S01]  /*7630*/  MOV R109, UR4 ;  /* 0x00000004006d7c02 */ /* 0x000fe20008000f00 */
[----:B------:R-:W-:Y:S03]  /*7640*/  UIADD3.X UR7, UPT, UPT, URZ, UR53, URZ, UP0, !UPT ;  /* 0x00000035ff077290 */ /* 0x000fe600087fe4ff */
[----:B------:R-:W-:Y:S11]  /*7650*/  R2UR UR40, R109 ;  /* 0x000000006d2872ca */ /* 0x000ff600000e0000 */
[----:B------:R-:W-:Y:S02]  /*7660*/  @!UPT UIADD3 URZ, UPT, UPT, URZ, URZ, URZ ;  /* 0x000000fffffff290 */ /* 0x000fe4000fffe0ff */
[----:B------:R2:W-:Y:S01]  /*7670*/  UTMASTG.3D [UR40], [UR6] ;  /* 0x00000028060073b5 */ /* 0x0005e20008010000 */
[----:B------:R0:W-:Y:S01]  /*7680*/  UTMACMDFLUSH ;  /* 0x00000000000079b7 */ /* 0x0001e20000000000 */
[----:B--2---:R-:W-:Y:S04]  /*7690*/  DEPBAR.LE SB0, 0x1 ;  /* 0x000080400000791a */ /* 0x004fe80000000000 */
.L_x_126:
[----:B------:R-:W-:Y:S05]  /*76a0*/  BSYNC.RECONVERGENT B0 ;  /* 0x0000000000007941 */ /* 0x000fea0003800200 */
.L_x_125:
[----:B------:R-:W-:Y:S06]  /*76b0*/  BAR.SYNC.DEFER_BLOCKING 0x1, 0x80 ;  /* 0x0042000000007b1d */ /* 0x000fec0000010000 */
[----:B------:R-:W2:Y:S01]  /*76c0*/  @P6 SYNCS.PHASECHK.TRANS64.TRYWAIT P0, [R32+URZ+0x220], R33 ;  /* 0x00022021200065a7 */ /* 0x000ea200080011ff */
[----:B------:R-:W-:Y:S01]  /*76d0*/  BSSY B1, `(.L_x_127) ;  /* 0x0000020000017945 */ /* 0x000fe20003800000 */
[----:B--2---:R-:W-:Y:S03]  /*76e0*/  @P6 SEL R115, RZ, 0x1, !P0 ;  /* 0x00000001ff736807 */ /* 0x004fe60004000000 */
[----:B------:R-:W-:Y:S05]  /*76f0*/  @!P6 BRA `(.L_x_128) ;  /* 0x000000000074e947 */ /* 0x000fea0003800000 */
[----:B------:R-:W-:Y:S01]  /*7700*/  ISETP.NE.AND P1, PT, R124, RZ, PT ;  /* 0x000000ff7c00720c */ /* 0x000fe20003f25270 */
[----:B------:R-:W-:Y:S01]  /*7710*/  BSSY B0, `(.L_x_129) ;  /* 0x0000009000007945 */ /* 0x000fe20003800000 */
[----:B------:R-:W-:Y:S11]  /*7720*/  ISETP.NE.AND P0, PT, R115, RZ, PT ;  /* 0x000000ff7300720c */ /* 0x000ff60003f05270 */
[----:B------:R-:W-:Y:S05]  /*7730*/  @P1 IMAD R0, R105, 0x1000, R100 ;  /* 0x0000100069001824 */ /* 0x000fea00078e0264 */
[----:B------:R-:W-:Y:S05]  /*7740*/  @P1 IADD3 R2, PT, PT, R0, UR49, RZ ;  /* 0x0000003100021c10 */ /* 0x000fea000fffe0ff */
[----:B------:R-:W-:Y:S01]  /*7750*/  @P1 IMAD.IADD R2, R2, 0x1, R125 ;  /* 0x0000000102021824 */ /* 0x000fe200078e027d */
[----:B------:R-:W-:Y:S06]  /*7760*/  @P0 BRA `(.L_x_130) ;  /* 0x00000000000c0947 */ /* 0x000fec0003800000 */
[----:B------:R-:W-:Y:S04]  /*7770*/  SHF.L.U32 R3, R104, 0x1f, RZ ;  /* 0x0000001f68037819 */ /* 0x000fe800000006ff */
[----:B------:R-:W2:Y:S02]  /*7780*/  SYNCS.PHASECHK.TRANS64.TRYWAIT P0, [R32+URZ+0x220], R3 ;  /* 0x00022003200075a7 */ /* 0x000ea400080011ff */
[----:B--2---:R-:W-:Y:S05]  /*7790*/  @!P0 BRA `(.L_x_131) ;  /* 0x00000020007c8947 */ /* 0x004fea0003800000 */
.L_x_130:
[----:B------:R-:W-:Y:S05]  /*77a0*/  BSYNC B0 ;  /* 0x0000000000007941 */ /* 0x000fea0003800000 */
.L_x_129:
[----:B------:R-:W-:Y:S01]  /*77b0*/  ISETP.NE.AND P0, PT, R124, RZ, PT ;  /* 0x000000ff7c00720c */ /* 0x000fe20003f05270 */
[----:B--2---:R-:W-:Y:S02]  /*77c0*/  VIADD R32, R32, 0x230 ;  /* 0x0000023020207836 */ /* 0x004fe40000000000 */
[----:B------:R-:W-:Y:S02]  /*77d0*/  IMAD.U32 R3, RZ, RZ, UR37 ;  /* 0x00000025ff037e24 */ /* 0x000fe4000f8e00ff */
[----:B------:R-:W-:Y:S03]  /*77e0*/  VIADD R105, R105, 0x1 ;  /* 0x0000000169697836 */ /* 0x000fe60000000000 */
[----:B------:R-:W-:Y:S05]  /*77f0*/  PRMT R3, R3, 0x654, R32 ;  /* 0x0000065403037816 */ /* 0x000fea0000000020 */
[----:B------:R2:W3:Y:S04]  /*7800*/  @P0 LDS.128 R80, [R0+UR49+0x400] ;  /* 0x0004003100500984 */ /* 0x0004e80008000c00 */
[----:B------:R2:W4:Y:S01]  /*7810*/  @P0 LDS.128 R84, [R2+0x410] ;  /* 0x0004100002540984 */ /* 0x0005220000000c00 */
[C---:B------:R-:W-:Y:S01]  /*7820*/  ISETP.NE.AND P0, PT, R105.reuse, 0x2, PT ;  /* 0x000000026900780c */ /* 0x040fe20003f05270 */
[----:B------:R-:W-:Y:S01]  /*7830*/  @!PT LDS RZ, [RZ] ;  /* 0x00000000fffff984 */ /* 0x000fe20000000800 */
[----:B------:R-:W-:Y:S01]  /*7840*/  @!PT LDS RZ, [RZ] ;  /* 0x00000000fffff984 */ /* 0x000fe20000000800 */
[----:B------:R-:W-:Y:S01]  /*7850*/  @!PT LDS RZ, [RZ] ;  /* 0x00000000fffff984 */ /* 0x000fe20000000800 */
[----:B------:R-:W-:Y:S01]  /*7860*/  @!PT LDS RZ, [RZ] ;  /* 0x00000000fffff984 */ /* 0x000fe20000000800 */
[----:B------:R5:W-:Y:S06]  /*7870*/  MEMBAR.ALL.CTA ;  /* 0x0000000000007992 */ /* 0x000bec0000008000 */
[----:B-----5:R-:W5:Y:S01]  /*7880*/  FENCE.VIEW.ASYNC.S ;  /* 0x00000000000073c6 */ /* 0x020f620000000000 */
[----:B------:R-:W-:Y:S01]  /*7890*/  SEL R105, R105, RZ, P0 ;  /* 0x000000ff69697207 */ /* 0x000fe20000000000 */
[----:B-----5:R5:W-:Y:S02]  /*78a0*/  SYNCS.ARRIVE.TRANS64.RED.A1T0 RZ, [R3+URZ], RZ ;  /* 0x000000ff03ff79a7 */ /* 0x020be400081004ff */
[----:B-----5:R-:W-:Y:S04]  /*78b0*/  SEL R3, RZ, 0x1, P0 ;  /* 0x00000001ff037807 */ /* 0x020fe80000000000 */
[----:B--23--:R-:W-:Y:S02]  /*78c0*/  LOP3.LUT R104, R104, R3, RZ, 0x3c, !PT ;  /* 0x0000000368687212 */ /* 0x00cfe400078e3cff */
.L_x_128:
[----:B------:R-:W-:Y:S05]  /*78d0*/  BSYNC B1 ;  /* 0x0000000000017941 */ /* 0x000fea0003800000 */
.L_x_127:
[----:B------:R-:W-:Y:S05]  /*78e0*/  VIADD R0, R48, 0x40 ;  /* 0x0000004030007836 */ /* 0x000fea0000000000 */
[----:B------:R-:W-:Y:S04]  /*78f0*/  SHF.R.U32.HI R0, RZ, 0x15, R0 ;  /* 0x00000015ff007819 */ /* 0x000fe80000011600 */
[----:B------:R-:W-:Y:S11]  /*7900*/  LOP3.LUT P0, RZ, R0, 0x3, R101, 0x48, !PT ;  /* 0x0000000300ff7812 */ /* 0x000ff60007804865 */
[----:B------:R-:W-:Y:S02]  /*7910*/  @!UPT UIADD3 URZ, UPT, UPT, URZ, URZ, URZ ;  /* 0x000000fffffff290 */ /* 0x000fe4000fffe0ff */
[----:B------:R-:W-:Y:S05]  /*7920*/  @!P0 BRA `(.L_x_132) ;  /* 0x0000000000408947 */ /* 0x000fea0003800000 */
[----:B------:R-:W2:Y:S01]  /*7930*/  LDCU.64 UR8, c[0x4][0x70] ;  /* 0x01000e00ff0877ac */ /* 0x000ea20008000a00 */
[----:B------:R-:W-:Y:S01]  /*7940*/  MOV R3, 0x0 ;  /* 0x0000000000037802 */ /* 0x000fe20000000f00 */
[----:B------:R-:W-:Y:S02]  /*7950*/  HFMA2 R12, -RZ, RZ, 0, 5.9604644775390625e-08 ;  /* 0x00000001ff0c7431 */ /* 0x000fe400000001ff */
[----:B------:R-:W-:Y:S02]  /*7960*/  IMAD.MOV.U32 R8, RZ, RZ, 0x192 ;  /* 0x00000192ff087424 */ /* 0x000fe400078e00ff */
[----:B------:R-:W-:Y:S01]  /*7970*/  IMAD.MOV.U32 R13, RZ, RZ, RZ ;  /* 0x000000ffff0d7224 */ /* 0x000fe200078e00ff */
[----:B------:R-:W3:Y:S01]  /*7980*/  LDCU.64 UR6, c[0x4][0x78] ;  /* 0x01000f00ff0677ac */ /* 0x000ee20008000a00 */
[----:B------:R-:W1:Y:S01]  /*7990*/  LDC.64 R2, c[0x4][R3] ;  /* 0x0100000003027b82 */ /* 0x000e620000000a00 */
[----:B------:R-:W5:Y:S01]  /*79a0*/  LDCU.64 UR4, c[0x4][0x10] ;  /* 0x01000200ff0477ac */ /* 0x000f620008000a00 */
[----:B--2---:R-:W-:Y:S01]  /*79b0*/  MOV R5, UR9 ;  /* 0x0000000900057c02 */ /* 0x004fe20008000f00 */
[----:B------:R-:W-:Y:S01]  /*79c0*/  IMAD.U32 R4, RZ, RZ, UR8 ;  /* 0x00000008ff047e24 */ /* 0x000fe2000f8e00ff */
[----:B---3--:R-:W-:Y:S01]  /*79d0*/  MOV R7, UR7 ;  /* 0x0000000700077c02 */ /* 0x008fe20008000f00 */
[----:B------:R-:W-:Y:S01]  /*79e0*/  IMAD.U32 R6, RZ, RZ, UR6 ;  /* 0x00000006ff067e24 */ /* 0x000fe2000f8e00ff */
[----:B-----5:R-:W-:Y:S01]  /*79f0*/  MOV R11, UR5 ;  /* 0x00000005000b7c02 */ /* 0x020fe20008000f00 */
[----:B------:R-:W-:Y:S02]  /*7a00*/  IMAD.U32 R10, RZ, RZ, UR4 ;  /* 0x00000004ff0a7e24 */ /* 0x000fe4000f8e00ff */
[----:B------:R-:W-:Y:S07]  /*7a10*/  LEPC R20, `(.L_x_132) ;  /* 0x000000001014794e */ /* 0x000fee0000000000 */
[----:B-1--4-:R-:W-:Y:S05]  /*7a20*/  CALL.ABS.NOINC R2 ;  /* 0x0000000002007343 */ /* 0x012fea0003c00000 */
.L_x_132:
[----:B------:R-:W-:Y:S01]  /*7a30*/  ISETP.NE.AND P0, PT, R110, RZ, PT ;  /* 0x000000ff6e00720c */ /* 0x000fe20003f05270 */
[----:B------:R-:W-:Y:S05]  /*7a40*/  WARPSYNC.ALL ;  /* 0x0000000000007948 */ /* 0x000fea0003800000 */
[----:B------:R-:W-:Y:S01]  /*7a50*/  R2UR UR4, R48 ;  /* 0x00000000300472ca */ /* 0x000fe200000e0000 */
[----:B------:R-:W-:Y:S01]  /*7a60*/  BSSY.RECONVERGENT B0, `(.L_x_133) ;  /* 0x000009c000007945 */ /* 0x000fe20003800200 */
[-C--:B------:R-:W-:Y:S02]  /*7a70*/  F2FP.F16.E5M2.UNPACK_B R51, R80.reuse ;  /* 0x00000050ff33723e */ /* 0x080fe400020004ff */
[----:B------:R-:W-:Y:S02]  /*7a80*/  F2FP.F16.E5M2.UNPACK_B R80, R80.H1 ;  /* 0x00000050ff50723e */ /* 0x000fe400030004ff */
[-C--:B------:R-:W-:Y:S01]  /*7a90*/  F2FP.F16.E5M2.UNPACK_B R55, R81.reuse ;  /* 0x00000051ff37723e */ /* 0x080fe200020004ff */
[--C-:B------:R-:W-:Y:S01]  /*7aa0*/  HADD2.F32 R50, -RZ, R51.reuse.H0_H0 ;  /* 0x20000033ff327230 */ /* 0x100fe20000004100 */
[----:B------:R-:W-:Y:S01]  /*7ab0*/  F2FP.F16.E5M2.UNPACK_B R81, R81.H1 ;  /* 0x00000051ff51723e */ /* 0x000fe200030004ff */
[----:B------:R-:W-:Y:S01]  /*7ac0*/  HADD2.F32 R52, -RZ, R51.H1_H1 ;  /* 0x30000033ff347230 */ /* 0x000fe20000004100 */
[-C--:B------:R-:W-:Y:S01]  /*7ad0*/  F2FP.F16.E5M2.UNPACK_B R59, R82.reuse ;  /* 0x00000052ff3b723e */ /* 0x080fe200020004ff */
[--C-:B------:R-:W-:Y:S01]  /*7ae0*/  HADD2.F32 R51, -RZ, R80.reuse.H0_H0 ;  /* 0x20000050ff337230 */ /* 0x100fe20000004100 */
[----:B------:R-:W-:Y:S01]  /*7af0*/  F2FP.F16.E5M2.UNPACK_B R82, R82.H1 ;  /* 0x00000052ff52723e */ /* 0x000fe200030004ff */
[----:B------:R-:W-:Y:S01]  /*7b00*/  LDTM.16dp32bit_t0_t15.x32 R4, tmem[UR4+0x40] ;  /* 0x00004004000479ee */ /* 0x000fe20008a80000 */
[----:B------:R-:W2:Y:S01]  /*7b10*/  LDTM.16dp32bit_t16_t31.x32 R4, tmem[UR4+0x60] ;  /* 0x00006004000479ee */ /* 0x000ea20008aa0000 */
[----:B------:R-:W-:Y:S01]  /*7b20*/  NOP ;  /* 0x0000000000007918 */ /* 0x000fe20000000000 */
[--C-:B------:R-:W-:Y:S01]  /*7b30*/  HADD2.F32 R53, -RZ, R55.reuse.H0_H0 ;  /* 0x20000037ff357230 */ /* 0x100fe20000004100 */
[----:B------:R-:W-:Y:S01]  /*7b40*/  R2UR UR5, R113 ;  /* 0x00000000710572ca */ /* 0x000fe200000e0000 */
[----:B------:R-:W-:Y:S01]  /*7b50*/  HADD2.F32 R56, -RZ, R55.H1_H1 ;  /* 0x30000037ff387230 */ /* 0x000fe20000004100 */
[----:B------:R-:W-:Y:S01]  /*7b60*/  F2FP.F16.E5M2.UNPACK_B R63, R83 ;  /* 0x00000053ff3f723e */ /* 0x000fe200020004ff */
[--C-:B------:R-:W-:Y:S01]  /*7b70*/  HADD2.F32 R57, -RZ, R59.reuse.H0_H0 ;  /* 0x2000003bff397230 */ /* 0x100fe20000004100 */
[----:B----4-:R-:W-:Y:S01]  /*7b80*/  F2FP.F16.E5M2.UNPACK_B R67, R84 ;  /* 0x00000054ff43723e */ /* 0x010fe200020004ff */
[----:B------:R-:W-:Y:S01]  /*7b90*/  HADD2.F32 R60, -RZ, R59.H1_H1 ;  /* 0x3000003bff3c7230 */ /* 0x000fe20000004100 */
[----:B------:R-:W-:Y:S01]  /*7ba0*/  F2FP.F16.E5M2.UNPACK_B R71, R85 ;  /* 0x00000055ff47723e */ /* 0x000fe200020004ff */
[--C-:B------:R-:W-:Y:S01]  /*7bb0*/  HADD2.F32 R61, -RZ, R63.reuse.H0_H0 ;  /* 0x2000003fff3d7230 */ /* 0x100fe20000004100 */
[----:B------:R-:W-:Y:S01]  /*7bc0*/  F2FP.F16.E5M2.UNPACK_B R75, R86 ;  /* 0x00000056ff4b723e */ /* 0x000fe200020004ff */
[----:B------:R-:W-:Y:S01]  /*7bd0*/  HADD2.F32 R64, -RZ, R63.H1_H1 ;  /* 0x3000003fff407230 */ /* 0x000fe20000004100 */
[----:B------:R-:W-:Y:S01]  /*7be0*/  F2FP.F16.E5M2.UNPACK_B R77, R87 ;  /* 0x00000057ff4d723e */ /* 0x000fe200020004ff */
[--C-:B------:R-:W-:Y:S01]  /*7bf0*/  HADD2.F32 R65, -RZ, R67.reuse.H0_H0 ;  /* 0x20000043ff417230 */ /* 0x100fe20000004100 */
[----:B------:R-:W-:Y:S01]  /*7c00*/  F2FP.F16.E5M2.UNPACK_B R83, R83.H1 ;  /* 0x00000053ff53723e */ /* 0x000fe200030004ff */
[----:B------:R-:W-:Y:S01]  /*7c10*/  UIADD3 UR5, UPT, UPT, UR5, 0x290, URZ ;  /* 0x0000029005057890 */ /* 0x000fe2000fffe0ff */
[----:B------:R-:W-:Y:S01]  /*7c20*/  HADD2.F32 R67, -RZ, R67.H1_H1 ;  /* 0x30000043ff437230 */ /* 0x000fe20000004100 */
[----:B------:R-:W-:Y:S01]  /*7c30*/  F2FP.F16.E5M2.UNPACK_B R84, R84.H1 ;  /* 0x00000054ff54723e */ /* 0x000fe200030004ff */
[--C-:B------:R-:W-:Y:S01]  /*7c40*/  HADD2.F32 R69, -RZ, R71.reuse.H0_H0 ;  /* 0x20000047ff457230 */ /* 0x100fe20000004100 */
[----:B------:R-:W-:Y:S01]  /*7c50*/  UPRMT UR5, UR37, 0x654, UR5 ;  /* 0x0000065425057896 */ /* 0x000fe20008000005 */
[----:B------:R-:W-:Y:S01]  /*7c60*/  HADD2.F32 R72, -RZ, R71.H1_H1 ;  /* 0x30000047ff487230 */ /* 0x000fe20000004100 */
[----:B------:R-:W-:Y:S01]  /*7c70*/  F2FP.F16.E5M2.UNPACK_B R85, R85.H1 ;  /* 0x00000055ff55723e */ /* 0x000fe200030004ff */
[--C-:B------:R-:W-:Y:S02]  /*7c80*/  HADD2.F32 R73, -RZ, R75.reuse.H0_H0 ;  /* 0x2000004bff497230 */ /* 0x100fe40000004100 */
[C---:B--2---:R-:W-:Y:S01]  /*7c90*/  FMUL R4, R47.reuse, R4 ;  /* 0x000000042f047220 */ /* 0x044fe20000400000 */
[C---:B------:R-:W-:Y:S01]  /*7ca0*/  FMUL R5, R47.reuse, R5 ;  /* 0x000000052f057220 */ /* 0x040fe20000400000 */
[C---:B------:R-:W-:Y:S01]  /*7cb0*/  FMUL R8, R47.reuse, R8 ;  /* 0x000000082f087220 */ /* 0x040fe20000400000 */
[----:B------:R-:W-:Y:S01]  /*7cc0*/  FMUL R9, R47, R9 ;  /* 0x000000092f097220 */ /* 0x000fe20000400000 */
[C---:B------:R-:W-:Y:S01]  /*7cd0*/  FFMA R4, R49.reuse, R50, R4 ;  /* 0x0000003231047223 */ /* 0x040fe20000000004 */
[----:B------:R-:W-:Y:S01]  /*7ce0*/  SYNCS.ARRIVE.TRANS64.RED.A1T0 RZ, [UR5], RZ ;  /* 0x000000ffffff79a7 */ /* 0x000fe20008100405 */
        /* <DEDUP_REMOVED lines=18> */
[--C-:B------:R-:W-:Y:S02]  /*7e10*/  HADD2.F32 R55, -RZ, R81.reuse.H0_H0 ;  /* 0x20000051ff377230 */ /* 0x100fe40000004100 */
[----:B------:R-:W-:Y:S01]  /*7e20*/  FMUL R10, R47, R10 ;  /* 0x0000000a2f0a7220 */ /* 0x000fe20000400000 */
[C---:B------:R-:W-:Y:S01]  /*7e30*/  FFMA R6, R49.reuse, R51, R6 ;  /* 0x0000003331067223 */ /* 0x040fe20000000006 */
[----:B------:R-:W-:Y:S02]  /*7e40*/  HADD2.F32 R58, -RZ, R81.H1_H1 ;  /* 0x30000051ff3a7230 */ /* 0x000fe40000004100 */
[C---:B------:R-:W-:Y:S01]  /*7e50*/  FFMA R7, R49.reuse, R54, R7 ;  /* 0x0000003631077223 */ /* 0x040fe20000000007 */
[C---:B------:R-:W-:Y:S01]  /*7e60*/  FFMA R8, R49.reuse, R53, R8 ;  /* 0x0000003531087223 */ /* 0x040fe20000000008 */
[C---:B------:R-:W-:Y:S01]  /*7e70*/  FFMA R9, R49.reuse, R56, R9 ;  /* 0x0000003831097223 */ /* 0x040fe20000000009 */
[----:B------:R-:W-:Y:S01]  /*7e80*/  FFMA R10, R49, R55, R10 ;  /* 0x00000037310a7223 */ /* 0x000fe2000000000a */
[----:B------:R-:W-:Y:S01]  /*7e90*/  HADD2.F32 R51, -RZ, R77.H0_H0 ;  /* 0x2000004dff337230 */ /* 0x000fe20000004100 */
[----:B-1----:R-:W-:Y:S01]  /*7ea0*/  F2FP.SATFINITE.E5M2.F32.PACK_AB_MERGE_C R116, R7, R6, RZ ;  /* 0x000000060774723e */ /* 0x002fe200048060ff */
[C---:B------:R-:W-:Y:S01]  /*7eb0*/  FMUL R11, R47.reuse, R11 ;  /* 0x0000000b2f0b7220 */ /* 0x040fe20000400000 */
[--C-:B------:R-:W-:Y:S02]  /*7ec0*/  HADD2.F32 R59, -RZ, R82.reuse.H0_H0 ;  /* 0x20000052ff3b7230 */ /* 0x100fe40000004100 */
[----:B------:R-:W-:Y:S01]  /*7ed0*/  FMUL R14, R47, R14 ;  /* 0x0000000e2f0e7220 */ /* 0x000fe20000400000 */
[----:B------:R-:W-:Y:S01]  /*7ee0*/  HADD2.F32 R62, -RZ, R82.H1_H1 ;  /* 0x30000052ff3e7230 */ /* 0x000fe20000004100 */
[----:B------:R-:W-:Y:S01]  /*7ef0*/  F2FP.SATFINITE.E5M2.F32.PACK_AB_MERGE_C R116, R5, R4, R116 ;  /* 0x000000040574723e */ /* 0x000fe20004806074 */
[C---:B------:R-:W-:Y:S01]  /*7f00*/  FFMA R11, R49.reuse, R58, R11 ;  /* 0x0000003a310b7223 */ /* 0x040fe2000000000b */
[C---:B------:R-:W-:Y:S01]  /*7f10*/  FFMA R12, R49.reuse, R57, R12 ;  /* 0x00000039310c7223 */ /* 0x040fe2000000000c */
[C---:B------:R-:W-:Y:S01]  /*7f20*/  FFMA R13, R49.reuse, R60, R13 ;  /* 0x0000003c310d7223 */ /* 0x040fe2000000000d */
[----:B------:R-:W-:Y:S01]  /*7f30*/  F2FP.F16.E5M2.UNPACK_B R86, R86.H1 ;  /* 0x00000056ff56723e */ /* 0x000fe200030004ff */
[----:B------:R-:W-:Y:S01]  /*7f40*/  FFMA R14, R49, R59, R14 ;  /* 0x0000003b310e7223 */ /* 0x000fe2000000000e */
[----:B------:R-:W-:Y:S01]  /*7f50*/  F2FP.SATFINITE.E5M2.F32.PACK_AB_MERGE_C R117, R11, R10, RZ ;  /* 0x0000000a0b75723e */ /* 0x000fe200048060ff */
[C---:B------:R-:W-:Y:S01]  /*7f60*/  FMUL R15, R47.reuse, R15 ;  /* 0x0000000f2f0f7220 */ /* 0x040fe20000400000 */
[--C-:B------:R-:W-:Y:S02]  /*7f70*/  HADD2.F32 R63, -RZ, R83.reuse.H0_H0 ;  /* 0x20000053ff3f7230 */ /* 0x100fe40000004100 */
[----:B------:R-:W-:Y:S01]  /*7f80*/  FMUL R18, R47, R18 ;  /* 0x000000122f127220 */ /* 0x000fe20000400000 */
[----:B------:R-:W-:Y:S01]  /*7f90*/  HADD2.F32 R66, -RZ, R83.H1_H1 ;  /* 0x30000053ff427230 */ /* 0x000fe20000004100 */
[----:B------:R-:W-:Y:S01]  /*7fa0*/  F2FP.SATFINITE.E5M2.F32.PACK_AB_MERGE_C R117, R9, R8, R117 ;  /* 0x000000080975723e */ /* 0x000fe20004806075 */
[C---:B------:R-:W-:Y:S01]  /*7fb0*/  FFMA R15, R49.reuse, R62, R15 ;  /* 0x0000003e310f7223 */ /* 0x040fe2000000000f */
[C---:B------:R-:W-:Y:S01]  /*7fc0*/  FFMA R16, R49.reuse, R61, R16 ;  /* 0x0000003d31107223 */ /* 0x040fe20000000010 */
[----:B------:R-:W-:Y:S01]  /*7fd0*/  FFMA R17, R49, R64, R17 ;  /* 0x0000004031117223 */ /* 0x000fe20000000011 */
[----:B------:R-:W-:Y:S01]  /*7fe0*/  FMUL R19, R47, R19 ;  /* 0x000000132f137220 */ /* 0x000fe20000400000 */
        /* <DEDUP_REMOVED lines=15> */
[----:B------:R-:W-:Y:S01]  /*80e0*/  F2FP.F16.E5M2.UNPACK_B R87, R87.H1 ;  /* 0x00000057ff57723e */ /* 0x000fe200030004ff */
        /* <DEDUP_REMOVED lines=32> */
[----:B------:R-:W-:Y:S03]  /*82f0*/  IADD3 R79, PT, PT, R44, 0x1, RZ ;  /* 0x000000012c4f7810 */ /* 0x000fe60007ffe0ff */
        /* <DEDUP_REMOVED lines=9> */
[----:B------:R-:W-:Y:S02]  /*8390*/  UIADD3 UR8, UP0, UPT, UR52, 0x680, URZ ;  /* 0x0000068034087890 */ /* 0x000fe4000ff1e0ff */
[----:B------:R-:W-:Y:S02]  /*83a0*/  UIADD3 UR5, UPT, UPT, UR41, 0x40, URZ ;  /* 0x0000004029057890 */ /* 0x000fe4000fffe0ff */
[----:B------:R-:W-:Y:S02]  /*83b0*/  UIADD3 UR4, UPT, UPT, UR49, 0x3400, URZ ;  /* 0x0000340031047890 */ /* 0x000fe4000fffe0ff */
[----:B------:R-:W-:Y:S01]  /*83c0*/  UIADD3.X UR9, UPT, UPT, URZ, UR53, URZ, UP0, !UPT ;  /* 0x00000035ff097290 */ /* 0x000fe200087fe4ff */
[----:B------:R-:W-:Y:S01]  /*83d0*/  UMOV UR6, UR42 ;  /* 0x0000002a00067c82 */ /* 0x000fe20008000000 */
[----:B------:R-:W-:Y:S07]  /*83e0*/  UMOV UR7, UR36 ;  /* 0x0000002400077c82 */ /* 0x000fee0008000000 */
[----:B------:R2:W-:Y:S01]  /*83f0*/  UTMASTG.3D [UR4], [UR8] ;  /* 0x00000004080073b5 */ /* 0x0005e20008010000 */
[----:B------:R0:W-:Y:S01]  /*8400*/  UTMACMDFLUSH ;  /* 0x00000000000079b7 */ /* 0x0001e20000000000 */
[----:B--2---:R-:W-:Y:S04]  /*8410*/  DEPBAR.LE SB0, 0x1 ;  /* 0x000080400000791a */ /* 0x004fe80000000000 */
.L_x_134:
[----:B------:R-:W-:Y:S05]  /*8420*/  BSYNC.RECONVERGENT B0 ;  /* 0x0000000000007941 */ /* 0x000fea0003800200 */
.L_x_133:
[----:B------:R-:W-:Y:S01]  /*8430*/  BAR.SYNC.DEFER_BLOCKING 0x1, 0x80 ;  /* 0x0042000000007b1d */ /* 0x000fe20000010000 */
[----:B------:R-:W-:Y:S01]  /*8440*/  ISETP.NE.AND P2, PT, R111, RZ, PT ;  /* 0x000000ff6f00720c */ /* 0x000fe20003f45270 */
[----:B------:R-:W-:Y:S01]  /*8450*/  IMAD.IADD R20, R43, 0x1, R94 ;  /* 0x000000012b147824 */ /* 0x000fe200078e025e */
[----:B------:R-:W-:Y:S01]  /*8460*/  ISETP.NE.AND P0, PT, R112, 0x2, PT ;  /* 0x000000027000780c */ /* 0x000fe20003f05270 */
[----:B------:R-:W-:Y:S01]  /*8470*/  IMAD.IADD R21, R45, 0x1, R96 ;  /* 0x000000012d157824 */ /* 0x000fe200078e0260 */
[----:B------:R-:W-:Y:S02]  /*8480*/  ISETP.NE.AND P1, PT, R79, 0x4, PT ;  /* 0x000000044f00780c */ /* 0x000fe40003f25270 */
[----:B------:R-:W-:Y:S02]  /*8490*/  SEL R3, RZ, 0x1, P0 ;  /* 0x00000001ff037807 */ /* 0x000fe40000000000 */
[----:B------:R-:W-:Y:S02]  /*84a0*/  SEL R0, RZ, 0x1, P1 ;  /* 0x00000001ff007807 */ /* 0x000fe40000800000 */
[----:B------:R-:W-:Y:S02]  /*84b0*/  LOP3.LUT R106, R106, R3, RZ, 0x3c, !PT ;  /* 0x000000036a6a7212 */ /* 0x000fe400078e3cff */
[----:B------:R-:W-:Y:S02]  /*84c0*/  LOP3.LUT R107, R107, R0, RZ, 0x3c, !PT ;  /* 0x000000006b6b7212 */ /* 0x000fe400078e3cff */
[----:B------:R-:W-:Y:S02]  /*84d0*/  @P2 R2UR UR36, R103 ;  /* 0x00000000672422ca */ /* 0x000fe400000e0000 */
[----:B------:R-:W-:Y:S02]  /*84e0*/  SEL R112, R112, RZ, P0 ;  /* 0x000000ff70707207 */ /* 0x000fe40000000000 */
[----:B------:R-:W-:Y:S01]  /*84f0*/  SEL R44, R79, RZ, P1 ;  /* 0x000000ff4f2c7207 */ /* 0x000fe20000800000 */
[----:B------:R-:W-:Y:S10]  /*8500*/  @P2 BRA `(.L_x_135) ;  /* 0xffffffd400f82947 */ /* 0x000ff4000383ffff */
[----:B------:R-:W-:Y:S05]  /*8510*/  EXIT ;  /* 0x000000000000794d */ /* 0x000fea0003800000 */
.L_x_20:
[----:B--2---:R2:W1:Y:S02]  /*8520*/  SYNCS.PHASECHK.TRANS64.TRYWAIT P0, [R3+URZ+0x2c0], R2 ;  /* 0x0002c002030075a7 */ /* 0x00446400080011ff */
[----:B-1----:R-:W-:Y:S05]  /*8530*/  @!P0 NANOSLEEP.SYNCS 0x989680 ;  /* 0x009896800000895d */ /* 0x002fea0003900000 */
[----:B------:R-:W1:Y:S02]  /*8540*/  @!P0 SYNCS.PHASECHK.TRANS64 P0, [R3+URZ+0x2c0], R2 ;  /* 0x0002c002030085a7 */ /* 0x000e6400080010ff */
[----:B-1----:R-:W-:Y:S05]  /*8550*/  @!P0 BRA `(.L_x_20) ;  /* 0xfffffffc00f08947 */ /* 0x002fea000383ffff */
[----:B------:R-:W-:Y:S05]  /*8560*/  BRA `(.L_x_136) ;  /* 0xffffff94000c7947 */ /* 0x000fea000383ffff */
.L_x_23:
[----:B-1----:R-:W-:-:S07]  /*8570*/  MOV R2, UR33 ;  /* 0x0000002100027c02 */ /* 0x002fce0008000f00 */
.L_x_137:
[----:B-1----:R1:W2:Y:S02]  /*8580*/  SYNCS.PHASECHK.TRANS64.TRYWAIT P0, [R2+URZ+0x110], R5 ;  /* 0x00011005020075a7 */ /* 0x0022a400080011ff */
[----:B--2---:R-:W-:Y:S05]  /*8590*/  @!P0 NANOSLEEP.SYNCS 0x989680 ;  /* 0x009896800000895d */ /* 0x004fea0003900000 */
[----:B------:R-:W2:Y:S02]  /*85a0*/  @!P0 SYNCS.PHASECHK.TRANS64 P0, [R2+URZ+0x110], R5 ;  /* 0x00011005020085a7 */ /* 0x000ea400080010ff */
[----:B--2---:R-:W-:Y:S05]  /*85b0*/  @!P0 BRA `(.L_x_137) ;  /* 0xfffffffc00f08947 */ /* 0x004fea000383ffff */
[----:B------:R-:W-:Y:S05]  /*85c0*/  BRA `(.L_x_22) ;  /* 0xffffff94005c7947 */ /* 0x000fea000383ffff */
.L_x_29:
[----:B-1----:R-:W-:-:S07]  /*85d0*/  MOV R2, UR17 ;  /* 0x0000001100027c02 */ /* 0x002fce0008000f00 */
.L_x_138:
[----:B-1----:R1:W2:Y:S02]  /*85e0*/  SYNCS.PHASECHK.TRANS64.TRYWAIT P0, [R2+URZ+0x110], R5 ;  /* 0x00011005020075a7 */ /* 0x0022a400080011ff */
[----:B--2---:R-:W-:Y:S05]  /*85f0*/  @!P0 NANOSLEEP.SYNCS 0x989680 ;  /* 0x009896800000895d */ /* 0x004fea0003900000 */
[----:B------:R-:W2:Y:S02]  /*8600*/  @!P0 SYNCS.PHASECHK.TRANS64 P0, [R2+URZ+0x110], R5 ;  /* 0x00011005020085a7 */ /* 0x000ea400080010ff */
[----:B--2---:R-:W-:Y:S05]  /*8610*/  @!P0 BRA `(.L_x_138) ;  /* 0xfffffffc00f08947 */ /* 0x004fea000383ffff */
[----:B------:R-:W-:Y:S05]  /*8620*/  BRA `(.L_x_28) ;  /* 0xffffff9800047947 */ /* 0x000fea000383ffff */
.L_x_33:
[----:B-1----:R1:W2:Y:S02]  /*8630*/  SYNCS.PHASECHK.TRANS64.TRYWAIT P0, [R2+URZ+0x250], R3 ;  /* 0x00025003020075a7 */ /* 0x0022a400080011ff */
[----:B--2---:R-:W-:Y:S05]  /*8640*/  @!P0 NANOSLEEP.SYNCS 0x989680 ;  /* 0x009896800000895d */ /* 0x004fea0003900000 */
[----:B------:R-:W2:Y:S02]  /*8650*/  @!P0 SYNCS.PHASECHK.TRANS64 P0, [R2+URZ+0x250], R3 ;  /* 0x00025003020085a7 */ /* 0x000ea400080010ff */
[----:B--2---:R-:W-:Y:S05]  /*8660*/  @!P0 BRA `(.L_x_33) ;  /* 0xfffffffc00f08947 */ /* 0x004fea000383ffff */
[----:B------:R-:W-:Y:S05]  /*8670*/  BRA `(.L_x_139) ;  /* 0xffffff9800947947 */ /* 0x000fea000383ffff */
.L_x_37:
[----:B----4-:R-:W-:-:S07]  /*8680*/  MOV R0, UR5 ;  /* 0x0000000500007c02 */ /* 0x010fce0008000f00 */
.L_x_140:
[----:B-1----:R1:W2:Y:S02]  /*8690*/  SYNCS.PHASECHK.TRANS64.TRYWAIT P0, [R0+URZ], R3 ;  /* 0x00000003000075a7 */ /* 0x0022a400080011ff */
[----:B--2---:R-:W-:Y:S05]  /*86a0*/  @!P0 NANOSLEEP.SYNCS 0x989680 ;  /* 0x009896800000895d */ /* 0x004fea0003900000 */
[----:B------:R-:W2:Y:S02]  /*86b0*/  @!P0 SYNCS.PHASECHK.TRANS64 P0, [R0+URZ], R3 ;  /* 0x00000003000085a7 */ /* 0x000ea400080010ff */
[----:B--2---:R-:W-:Y:S05]  /*86c0*/  @!P0 BRA `(.L_x_140) ;  /* 0xfffffffc00f08947 */ /* 0x004fea000383ffff */
[----:B------:R-:W-:Y:S05]  /*86d0*/  BRA `(.L_x_141) ;  /* 0xffffffa000047947 */ /* 0x000fea000383ffff */
.L_x_38:
[----:B----4-:R-:W-:-:S07]  /*86e0*/  MOV R0, UR5 ;  /* 0x0000000500007c02 */ /* 0x010fce0008000f00 */
.L_x_142:
[----:B-1----:R1:W2:Y:S02]  /*86f0*/  SYNCS.PHASECHK.TRANS64.TRYWAIT P0, [R0+URZ], R3 ;  /* 0x00000003000075a7 */ /* 0x0022a400080011ff */
[----:B--2---:R-:W-:Y:S05]  /*8700*/  @!P0 NANOSLEEP.SYNCS 0x989680 ;  /* 0x009896800000895d */ /* 0x004fea0003900000 */
[----:B------:R-:W2:Y:S02]  /*8710*/  @!P0 SYNCS.PHASECHK.TRANS64 P0, [R0+URZ], R3 ;  /* 0x00000003000085a7 */ /* 0x000ea400080010ff */
[----:B--2---:R-:W-:Y:S05]  /*8720*/  @!P0 BRA `(.L_x_142) ;  /* 0xfffffffc00f08947 */ /* 0x004fea000383ffff */
[----:B------:R-:W-:Y:S05]  /*8730*/  BRA `(.L_x_143) ;  /* 0xffffffa000107947 */ /* 0x000fea000383ffff */
.L_x_39:
[----:B----4-:R-:W-:-:S07]  /*8740*/  MOV R0, UR5 ;  /* 0x0000000500007c02 */ /* 0x010fce0008000f00 */
.L_x_144:
[----:B-1----:R1:W2:Y:S02]  /*8750*/  SYNCS.PHASECHK.TRANS64.TRYWAIT P0, [R0+URZ], R3 ;  /* 0x00000003000075a7 */ /* 0x0022a400080011ff */
[----:B--2---:R-:W-:Y:S05]  /*8760*/  @!P0 NANOSLEEP.SYNCS 0x989680 ;  /* 0x009896800000895d */ /* 0x004fea0003900000 */
[----:B------:R-:W2:Y:S02]  /*8770*/  @!P0 SYNCS.PHASECHK.TRANS64 P0, [R0+URZ], R3 ;  /* 0x00000003000085a7 */ /* 0x000ea400080010ff */
[----:B--2---:R-:W-:Y:S05]  /*8780*/  @!P0 BRA `(.L_x_144) ;  /* 0xfffffffc00f08947 */ /* 0x004fea000383ffff */
[----:B------:R-:W-:Y:S05]  /*8790*/  BRA `(.L_x_145) ;  /* 0xffffffa0001c7947 */ /* 0x000fea000383ffff */
.L_x_40:
[----:B----4-:R-:W-:-:S07]  /*87a0*/  MOV R0, UR5 ;  /* 0x0000000500007c02 */ /* 0x010fce0008000f00 */
.L_x_146:
[----:B-1----:R1:W2:Y:S02]  /*87b0*/  SYNCS.PHASECHK.TRANS64.TRYWAIT P0, [R0+URZ], R3 ;  /* 0x00000003000075a7 */ /* 0x0022a400080011ff */
[----:B--2---:R-:W-:Y:S05]  /*87c0*/  @!P0 NANOSLEEP.SYNCS 0x989680 ;  /* 0x009896800000895d */ /* 0x004fea0003900000 */
[----:B------:R-:W2:Y:S02]  /*87d0*/  @!P0 SYNCS.PHASECHK.TRANS64 P0, [R0+URZ], R3 ;  /* 0x00000003000085a7 */ /* 0x000ea400080010ff */
[----:B--2---:R-:W-:Y:S05]  /*87e0*/  @!P0 BRA `(.L_x_146) ;  /* 0xfffffffc00f08947 */ /* 0x004fea000383ffff */
[----:B------:R-:W-:Y:S05]  /*87f0*/  BRA `(.L_x_147) ;  /* 0xffffffa000287947 */ /* 0x000fea000383ffff */
.L_x_41:
[----:B----4-:R-:W-:-:S07]  /*8800*/  MOV R0, UR5 ;  /* 0x0000000500007c02 */ /* 0x010fce0008000f00 */
.L_x_148:
[----:B-1----:R1:W2:Y:S02]  /*8810*/  SYNCS.PHASECHK.TRANS64.TRYWAIT P0, [R0+URZ], R3 ;  /* 0x00000003000075a7 */ /* 0x0022a400080011ff */
[----:B--2---:R-:W-:Y:S05]  /*8820*/  @!P0 NANOSLEEP.SYNCS 0x989680 ;  /* 0x009896800000895d */ /* 0x004fea0003900000 */
[----:B------:R-:W2:Y:S02]  /*8830*/  @!P0 SYNCS.PHASECHK.TRANS64 P0, [R0+URZ], R3 ;  /* 0x00000003000085a7 */ /* 0x000ea400080010ff */
[----:B--2---:R-:W-:Y:S05]  /*8840*/  @!P0 BRA `(.L_x_148) ;  /* 0xfffffffc00f08947 */ /* 0x004fea000383ffff */
[----:B------:R-:W-:Y:S05]  /*8850*/  BRA `(.L_x_149) ;  /* 0xffffffa000347947 */ /* 0x000fea000383ffff */
.L_x_42:
[----:B----4-:R-:W-:-:S07]  /*8860*/  MOV R0, UR5 ;  /* 0x0000000500007c02 */ /* 0x010fce0008000f00 */
.L_x_150:
[----:B-1----:R1:W2:Y:S02]  /*8870*/  SYNCS.PHASECHK.TRANS64.TRYWAIT P0, [R0+URZ], R3 ;  /* 0x00000003000075a7 */ /* 0x0022a400080011ff */
[----:B--2---:R-:W-:Y:S05]  /*8880*/  @!P0 NANOSLEEP.SYNCS 0x989680 ;  /* 0x009896800000895d */ /* 0x004fea0003900000 */
[----:B------:R-:W2:Y:S02]  /*8890*/  @!P0 SYNCS.PHASECHK.TRANS64 P0, [R0+URZ], R3 ;  /* 0x00000003000085a7 */ /* 0x000ea400080010ff */
[----:B--2---:R-:W-:Y:S05]  /*88a0*/  @!P0 BRA `(.L_x_150) ;  /* 0xfffffffc00f08947 */ /* 0x004fea000383ffff */
[----:B------:R-:W-:Y:S05]  /*88b0*/  BRA `(.L_x_151) ;  /* 0xffffffa000407947 */ /* 0x000fea000383ffff */
.L_x_43:
[----:B----4-:R-:W-:-:S07]  /*88c0*/  MOV R0, UR5 ;  /* 0x0000000500007c02 */ /* 0x010fce0008000f00 */
.L_x_152:
[----:B-1----:R1:W2:Y:S02]  /*88d0*/  SYNCS.PHASECHK.TRANS64.TRYWAIT P0, [R0+URZ], R3 ;  /* 0x00000003000075a7 */ /* 0x0022a400080011ff */
[----:B--2---:R-:W-:Y:S05]  /*88e0*/  @!P0 NANOSLEEP.SYNCS 0x989680 ;  /* 0x009896800000895d */ /* 0x004fea0003900000 */
[----:B------:R-:W2:Y:S02]  /*88f0*/  @!P0 SYNCS.PHASECHK.TRANS64 P0, [R0+URZ], R3 ;  /* 0x00000003000085a7 */ /* 0x000ea400080010ff */
[----:B--2---:R-:W-:Y:S05]  /*8900*/  @!P0 BRA `(.L_x_152) ;  /* 0xfffffffc00f08947 */ /* 0x004fea000383ffff */
[----:B------:R-:W-:Y:S05]  /*8910*/  BRA `(.L_x_153) ;  /* 0xffffffa0004c7947 */ /* 0x000fea000383ffff */
.L_x_44:
[----:B----4-:R-:W-:-:S07]  /*8920*/  MOV R0, UR5 ;  /* 0x0000000500007c02 */ /* 0x010fce0008000f00 */
.L_x_154:
[----:B-1----:R1:W2:Y:S02]  /*8930*/  SYNCS.PHASECHK.TRANS64.TRYWAIT P0, [R0+URZ], R3 ;  /* 0x00000003000075a7 */ /* 0x0022a400080011ff */
[----:B--2---:R-:W-:Y:S05]  /*8940*/  @!P0 NANOSLEEP.SYNCS 0x989680 ;  /* 0x009896800000895d */ /* 0x004fea0003900000 */
[----:B------:R-:W2:Y:S02]  /*8950*/  @!P0 SYNCS.PHASECHK.TRANS64 P0, [R0+URZ], R3 ;  /* 0x00000003000085a7 */ /* 0x000ea400080010ff */
[----:B--2---:R-:W-:Y:S05]  /*8960*/  @!P0 BRA `(.L_x_154) ;  /* 0xfffffffc00f08947 */ /* 0x004fea000383ffff */
[----:B------:R-:W-:Y:S05]  /*8970*/  BRA `(.L_x_155) ;  /* 0xffffffa000587947 */ /* 0x000fea000383ffff */
.L_x_45:
[----:B----4-:R-:W-:-:S07]  /*8980*/  MOV R0, UR5 ;  /* 0x0000000500007c02 */ /* 0x010fce0008000f00 */
.L_x_156:
[----:B-1----:R1:W2:Y:S02]  /*8990*/  SYNCS.PHASECHK.TRANS64.TRYWAIT P0, [R0+URZ], R3 ;  /* 0x00000003000075a7 */ /* 0x0022a400080011ff */
[----:B--2---:R-:W-:Y:S05]  /*89a0*/  @!P0 NANOSLEEP.SYNCS 0x989680 ;  /* 0x009896800000895d */ /* 0x004fea0003900000 */
[----:B------:R-:W2:Y:S02]  /*89b0*/  @!P0 SYNCS.PHASECHK.TRANS64 P0, [R0+URZ], R3 ;  /* 0x00000003000085a7 */ /* 0x000ea400080010ff */
[----:B--2---:R-:W-:Y:S05]  /*89c0*/  @!P0 BRA `(.L_x_156) ;  /* 0xfffffffc00f08947 */ /* 0x004fea000383ffff */
[----:B------:R-:W-:Y:S05]  /*89d0*/  BRA `(.L_x_157) ;  /* 0xffffffa000647947 */ /* 0x000fea000383ffff */
.L_x_46:
[----:B----4-:R-:W-:-:S07]  /*89e0*/  MOV R0, UR5 ;  /* 0x0000000500007c02 */ /* 0x010fce0008000f00 */
.L_x_158:
[----:B-1----:R1:W2:Y:S02]  /*89f0*/  SYNCS.PHASECHK.TRANS64.TRYWAIT P0, [R0+URZ], R3 ;  /* 0x00000003000075a7 */ /* 0x0022a400080011ff */
[----:B--2---:R-:W-:Y:S05]  /*8a00*/  @!P0 NANOSLEEP.SYNCS 0x989680 ;  /* 0x009896800000895d */ /* 0x004fea0003900000 */
[----:B------:R-:W2:Y:S02]  /*8a10*/  @!P0 SYNCS.PHASECHK.TRANS64 P0, [R0+URZ], R3 ;  /* 0x00000003000085a7 */ /* 0x000ea400080010ff */
[----:B--2---:R-:W-:Y:S05]  /*8a20*/  @!P0 BRA `(.L_x_158) ;  /* 0xfffffffc00f08947 */ /* 0x004fea000383ffff */
[----:B------:R-:W-:Y:S05]  /*8a30*/  BRA `(.L_x_159) ;  /* 0xffffffa000707947 */ /* 0x000fea000383ffff */
.L_x_47:
[----:B----4-:R-:W-:-:S07]  /*8a40*/  MOV R0, UR5 ;  /* 0x0000000500007c02 */ /* 0x010fce0008000f00 */
.L_x_160:
[----:B-1----:R1:W2:Y:S02]  /*8a50*/  SYNCS.PHASECHK.TRANS64.TRYWAIT P0, [R0+URZ], R3 ;  /* 0x00000003000075a7 */ /* 0x0022a400080011ff */
[----:B--2---:R-:W-:Y:S05]  /*8a60*/  @!P0 NANOSLEEP.SYNCS 0x989680 ;  /* 0x009896800000895d */ /* 0x004fea0003900000 */
[----:B------:R-:W2:Y:S02]  /*8a70*/  @!P0 SYNCS.PHASECHK.TRANS64 P0, [R0+URZ], R3 ;  /* 0x00000003000085a7 */ /* 0x000ea400080010ff */
[----:B--2---:R-:W-:Y:S05]  /*8a80*/  @!P0 BRA `(.L_x_160) ;  /* 0xfffffffc00f08947 */ /* 0x004fea000383ffff */
[----:B------:R-:W-:Y:S05]  /*8a90*/  BRA `(.L_x_161) ;  /* 0xffffffa0007c7947 */ /* 0x000fea000383ffff */
.L_x_48:
[----:B----4-:R-:W-:-:S07]  /*8aa0*/  MOV R0, UR5 ;  /* 0x0000000500007c02 */ /* 0x010fce0008000f00 */
.L_x_162:
[----:B-1----:R1:W2:Y:S02]  /*8ab0*/  SYNCS.PHASECHK.TRANS64.TRYWAIT P0, [R0+URZ], R3 ;  /* 0x00000003000075a7 */ /* 0x0022a400080011ff */
[----:B--2---:R-:W-:Y:S05]  /*8ac0*/  @!P0 NANOSLEEP.SYNCS 0x989680 ;  /* 0x009896800000895d */ /* 0x004fea0003900000 */
[----:B------:R-:W2:Y:S02]  /*8ad0*/  @!P0 SYNCS.PHASECHK.TRANS64 P0, [R0+URZ], R3 ;  /* 0x00000003000085a7 */ /* 0x000ea400080010ff */
[----:B--2---:R-:W-:Y:S05]  /*8ae0*/  @!P0 BRA `(.L_x_162) ;  /* 0xfffffffc00f08947 */ /* 0x004fea000383ffff */
[----:B------:R-:W-:Y:S05]  /*8af0*/  BRA `(.L_x_163) ;  /* 0xffffffa000887947 */ /* 0x000fea000383ffff */
.L_x_49:
[----:B----4-:R-:W-:-:S07]  /*8b00*/  MOV R0, UR5 ;  /* 0x0000000500007c02 */ /* 0x010fce0008000f00 */
.L_x_164:
[----:B-1----:R1:W2:Y:S02]  /*8b10*/  SYNCS.PHASECHK.TRANS64.TRYWAIT P0, [R0+URZ], R3 ;  /* 0x00000003000075a7 */ /* 0x0022a400080011ff */
[----:B--2---:R-:W-:Y:S05]  /*8b20*/  @!P0 NANOSLEEP.SYNCS 0x989680 ;  /* 0x009896800000895d */ /* 0x004fea0003900000 */
[----:B------:R-:W2:Y:S02]  /*8b30*/  @!P0 SYNCS.PHASECHK.TRANS64 P0, [R0+URZ], R3 ;  /* 0x00000003000085a7 */ /* 0x000ea400080010ff */
[----:B--2---:R-:W-:Y:S05]  /*8b40*/  @!P0 BRA `(.L_x_164) ;  /* 0xfffffffc00f08947 */ /* 0x004fea000383ffff */
[----:B------:R-:W-:Y:S05]  /*8b50*/  BRA `(.L_x_165) ;  /* 0xffffffa000947947 */ /* 0x000fea000383ffff */
.L_x_50:
[----:B----4-:R-:W-:-:S07]  /*8b60*/  MOV R0, UR5 ;  /* 0x0000000500007c02 */ /* 0x010fce0008000f00 */
.L_x_166:
[----:B-1----:R1:W2:Y:S02]  /*8b70*/  SYNCS.PHASECHK.TRANS64.TRYWAIT P0, [R0+URZ], R3 ;  /* 0x00000003000075a7 */ /* 0x0022a400080011ff */
[----:B--2---:R-:W-:Y:S05]  /*8b80*/  @!P0 NANOSLEEP.SYNCS 0x989680 ;  /* 0x009896800000895d */ /* 0x004fea0003900000 */
[----:B------:R-:W2:Y:S02]  /*8b90*/  @!P0 SYNCS.PHASECHK.TRANS64 P0, [R0+URZ], R3 ;  /* 0x00000003000085a7 */ /* 0x000ea400080010ff */
[----:B--2---:R-:W-:Y:S05]  /*8ba0*/  @!P0 BRA `(.L_x_166) ;  /* 0xfffffffc00f08947 */ /* 0x004fea000383ffff */
[----:B------:R-:W-:Y:S05]  /*8bb0*/  BRA `(.L_x_167) ;  /* 0xffffffa000a07947 */ /* 0x000fea000383ffff */
.L_x_51:
[----:B----4-:R-:W-:-:S07]  /*8bc0*/  MOV R0, UR5 ;  /* 0x0000000500007c02 */ /* 0x010fce0008000f00 */
.L_x_168:
[----:B-1----:R1:W2:Y:S02]  /*8bd0*/  SYNCS.PHASECHK.TRANS64.TRYWAIT P0, [R0+URZ], R3 ;  /* 0x00000003000075a7 */ /* 0x0022a400080011ff */
[----:B--2---:R-:W-:Y:S05]  /*8be0*/  @!P0 NANOSLEEP.SYNCS 0x989680 ;  /* 0x009896800000895d */ /* 0x004fea0003900000 */
[----:B------:R-:W2:Y:S02]  /*8bf0*/  @!P0 SYNCS.PHASECHK.TRANS64 P0, [R0+URZ], R3 ;  /* 0x00000003000085a7 */ /* 0x000ea400080010ff */
[----:B--2---:R-:W-:Y:S05]  /*8c00*/  @!P0 BRA `(.L_x_168) ;  /* 0xfffffffc00f08947 */ /* 0x004fea000383ffff */
[----:B------:R-:W-:Y:S05]  /*8c10*/  BRA `(.L_x_169) ;  /* 0xffffffa000ac7947 */ /* 0x000fea000383ffff */
.L_x_52:
[----:B----4-:R-:W-:-:S07]  /*8c20*/  MOV R0, UR5 ;  /* 0x0000000500007c02 */ /* 0x010fce0008000f00 */
.L_x_170:
[----:B-1----:R1:W2:Y:S02]  /*8c30*/  SYNCS.PHASECHK.TRANS64.TRYWAIT P0, [R0+URZ], R3 ;  /* 0x00000003000075a7 */ /* 0x0022a400080011ff */
[----:B--2---:R-:W-:Y:S05]  /*8c40*/  @!P0 NANOSLEEP.SYNCS 0x989680 ;  /* 0x009896800000895d */ /* 0x004fea0003900000 */
[----:B------:R-:W2:Y:S02]  /*8c50*/  @!P0 SYNCS.PHASECHK.TRANS64 P0, [R0+URZ], R3 ;  /* 0x00000003000085a7 */ /* 0x000ea400080010ff */
[----:B--2---:R-:W-:Y:S05]  /*8c60*/  @!P0 BRA `(.L_x_170) ;  /* 0xfffffffc00f08947 */ /* 0x004fea000383ffff */
[----:B------:R-:W-:Y:S05]  /*8c70*/  BRA `(.L_x_171) ;  /* 0xffffffa000b87947 */ /* 0x000fea000383ffff */
.L_x_53:
[----:B----4-:R-:W-:-:S07]  /*8c80*/  MOV R0, UR5 ;  /* 0x0000000500007c02 */ /* 0x010fce0008000f00 */
.L_x_172:
[----:B-1----:R1:W2:Y:S02]  /*8c90*/  SYNCS.PHASECHK.TRANS64.TRYWAIT P0, [R0+URZ], R3 ;  /* 0x00000003000075a7 */ /* 0x0022a400080011ff */
[----:B--2---:R-:W-:Y:S05]  /*8ca0*/  @!P0 NANOSLEEP.SYNCS 0x989680 ;  /* 0x009896800000895d */ /* 0x004fea0003900000 */
[----:B------:R-:W2:Y:S02]  /*8cb0*/  @!P0 SYNCS.PHASECHK.TRANS64 P0, [R0+URZ], R3 ;  /* 0x00000003000085a7 */ /* 0x000ea400080010ff */
[----:B--2---:R-:W-:Y:S05]  /*8cc0*/  @!P0 BRA `(.L_x_172) ;  /* 0xfffffffc00f08947 */ /* 0x004fea000383ffff */
[----:B------:R-:W-:Y:S05]  /*8cd0*/  BRA `(.L_x_173) ;  /* 0xffffffa000c47947 */ /* 0x000fea000383ffff */
.L_x_54:
[----:B----4-:R-:W-:-:S07]  /*8ce0*/  MOV R0, UR5 ;  /* 0x0000000500007c02 */ /* 0x010fce0008000f00 */
.L_x_174:
[----:B-1----:R1:W2:Y:S02]  /*8cf0*/  SYNCS.PHASECHK.TRANS64.TRYWAIT P0, [R0+URZ], R3 ;  /* 0x00000003000075a7 */ /* 0x0022a400080011ff */
[----:B--2---:R-:W-:Y:S05]  /*8d00*/  @!P0 NANOSLEEP.SYNCS 0x989680 ;  /* 0x009896800000895d */ /* 0x004fea0003900000 */
[----:B------:R-:W2:Y:S02]  /*8d10*/  @!P0 SYNCS.PHASECHK.TRANS64 P0, [R0+URZ], R3 ;  /* 0x00000003000085a7 */ /* 0x000ea400080010ff */
[----:B--2---:R-:W-:Y:S05]  /*8d20*/  @!P0 BRA `(.L_x_174) ;  /* 0xfffffffc00f08947 */ /* 0x004fea000383ffff */
[----:B------:R-:W-:Y:S05]  /*8d30*/  BRA `(.L_x_175) ;  /* 0xffffffa000d07947 */ /* 0x000fea000383ffff */
.L_x_55:
[----:B----4-:R-:W-:-:S07]  /*8d40*/  MOV R0, UR5 ;  /* 0x0000000500007c02 */ /* 0x010fce0008000f00 */
.L_x_176:
[----:B-1----:R1:W2:Y:S02]  /*8d50*/  SYNCS.PHASECHK.TRANS64.TRYWAIT P0, [R0+URZ], R3 ;  /* 0x00000003000075a7 */ /* 0x0022a400080011ff */
[----:B--2---:R-:W-:Y:S05]  /*8d60*/  @!P0 NANOSLEEP.SYNCS 0x989680 ;  /* 0x009896800000895d */ /* 0x004fea0003900000 */
[----:B------:R-:W2:Y:S02]  /*8d70*/  @!P0 SYNCS.PHASECHK.TRANS64 P0, [R0+URZ], R3 ;  /* 0x00000003000085a7 */ /* 0x000ea400080010ff */
[----:B--2---:R-:W-:Y:S05]  /*8d80*/  @!P0 BRA `(.L_x_176) ;  /* 0xfffffffc00f08947 */ /* 0x004fea000383ffff */
[----:B------:R-:W-:Y:S05]  /*8d90*/  BRA `(.L_x_177) ;  /* 0xffffffa000dc7947 */ /* 0x000fea000383ffff */
.L_x_56:
[----:B----4-:R-:W-:-:S07]  /*8da0*/  MOV R0, UR5 ;  /* 0x0000000500007c02 */ /* 0x010fce0008000f00 */
.L_x_178:
[----:B-1----:R1:W2:Y:S02]  /*8db0*/  SYNCS.PHASECHK.TRANS64.TRYWAIT P0, [R0+URZ], R3 ;  /* 0x00000003000075a7 */ /* 0x0022a400080011ff */
[----:B--2---:R-:W-:Y:S05]  /*8dc0*/  @!P0 NANOSLEEP.SYNCS 0x989680 ;  /* 0x009896800000895d */ /* 0x004fea0003900000 */
[----:B------:R-:W2:Y:S02]  /*8dd0*/  @!P0 SYNCS.PHASECHK.TRANS64 P0, [R0+URZ], R3 ;  /* 0x00000003000085a7 */ /* 0x000ea400080010ff */
[----:B--2---:R-:W-:Y:S05]  /*8de0*/  @!P0 BRA `(.L_x_178) ;  /* 0xfffffffc00f08947 */ /* 0x004fea000383ffff */
[----:B------:R-:W-:Y:S05]  /*8df0*/  BRA `(.L_x_179) ;  /* 0xffffffa000e87947 */ /* 0x000fea000383ffff */
.L_x_57:
[----:B----4-:R-:W-:-:S07]  /*8e00*/  MOV R0, UR5 ;  /* 0x0000000500007c02 */ /* 0x010fce0008000f00 */
.L_x_180:
[----:B-1----:R1:W2:Y:S02]  /*8e10*/  SYNCS.PHASECHK.TRANS64.TRYWAIT P0, [R0+URZ], R3 ;  /* 0x00000003000075a7 */ /* 0x0022a400080011ff */
[----:B--2---:R-:W-:Y:S05]  /*8e20*/  @!P0 NANOSLEEP.SYNCS 0x989680 ;  /* 0x009896800000895d */ /* 0x004fea0003900000 */
[----:B------:R-:W2:Y:S02]  /*8e30*/  @!P0 SYNCS.PHASECHK.TRANS64 P0, [R0+URZ], R3 ;  /* 0x00000003000085a7 */ /* 0x000ea400080010ff */
[----:B--2---:R-:W-:Y:S05]  /*8e40*/  @!P0 BRA `(.L_x_180) ;  /* 0xfffffffc00f08947 */ /* 0x004fea000383ffff */
[----:B------:R-:W-:Y:S05]  /*8e50*/  BRA `(.L_x_181) ;  /* 0xffffffa000f47947 */ /* 0x000fea000383ffff */
.L_x_58:
[----:B----4-:R-:W-:-:S07]  /*8e60*/  MOV R0, UR5 ;  /* 0x0000000500007c02 */ /* 0x010fce0008000f00 */
.L_x_182:
[----:B-1----:R1:W2:Y:S02]  /*8e70*/  SYNCS.PHASECHK.TRANS64.TRYWAIT P0, [R0+URZ], R3 ;  /* 0x00000003000075a7 */ /* 0x0022a400080011ff */
[----:B--2---:R-:W-:Y:S05]  /*8e80*/  @!P0 NANOSLEEP.SYNCS 0x989680 ;  /* 0x009896800000895d */ /* 0x004fea0003900000 */
[----:B------:R-:W2:Y:S02]  /*8e90*/  @!P0 SYNCS.PHASECHK.TRANS64 P0, [R0+URZ], R3 ;  /* 0x00000003000085a7 */ /* 0x000ea400080010ff */
[----:B--2---:R-:W-:Y:S05]  /*8ea0*/  @!P0 BRA `(.L_x_182) ;  /* 0xfffffffc00f08947 */ /* 0x004fea000383ffff */
[----:B------:R-:W-:Y:S05]  /*8eb0*/  BRA `(.L_x_183) ;  /* 0xffffffa400007947 */ /* 0x000fea000383ffff */
.L_x_59:
[----:B----4-:R-:W-:-:S07]  /*8ec0*/  MOV R0, UR5 ;  /* 0x0000000500007c02 */ /* 0x010fce0008000f00 */
.L_x_184:
[----:B-1----:R1:W2:Y:S02]  /*8ed0*/  SYNCS.PHASECHK.TRANS64.TRYWAIT P0, [R0+URZ], R3 ;  /* 0x00000003000075a7 */ /* 0x0022a400080011ff */
[----:B--2---:R-:W-:Y:S05]  /*8ee0*/  @!P0 NANOSLEEP.SYNCS 0x989680 ;  /* 0x009896800000895d */ /* 0x004fea0003900000 */
[----:B------:R-:W2:Y:S02]  /*8ef0*/  @!P0 SYNCS.PHASECHK.TRANS64 P0, [R0+URZ], R3 ;  /* 0x00000003000085a7 */ /* 0x000ea400080010ff */
[----:B--2---:R-:W-:Y:S05]  /*8f00*/  @!P0 BRA `(.L_x_184) ;  /* 0xfffffffc00f08947 */ /* 0x004fea000383ffff */
[----:B------:R-:W-:Y:S05]  /*8f10*/  BRA `(.L_x_185) ;  /* 0xffffffa4000c7947 */ /* 0x000fea000383ffff */
.L_x_60:
[----:B----4-:R-:W-:-:S07]  /*8f20*/  MOV R0, UR5 ;  /* 0x0000000500007c02 */ /* 0x010fce0008000f00 */
.L_x_186:
[----:B-1----:R1:W2:Y:S02]  /*8f30*/  SYNCS.PHASECHK.TRANS64.TRYWAIT P0, [R0+URZ], R3 ;  /* 0x00000003000075a7 */ /* 0x0022a400080011ff */
[----:B--2---:R-:W-:Y:S05]  /*8f40*/  @!P0 NANOSLEEP.SYNCS 0x989680 ;  /* 0x009896800000895d */ /* 0x004fea0003900000 */
[----:B------:R-:W2:Y:S02]  /*8f50*/  @!P0 SYNCS.PHASECHK.TRANS64 P0, [R0+URZ], R3 ;  /* 0x00000003000085a7 */ /* 0x000ea400080010ff */
[----:B--2---:R-:W-:Y:S05]  /*8f60*/  @!P0 BRA `(.L_x_186) ;  /* 0xfffffffc00f08947 */ /* 0x004fea000383ffff */
[----:B------:R-:W-:Y:S05]  /*8f70*/  BRA `(.L_x_187) ;  /* 0xffffffa400187947 */ /* 0x000fea000383ffff */
.L_x_61:
[----:B----4-:R-:W-:-:S07]  /*8f80*/  MOV R0, UR5 ;  /* 0x0000000500007c02 */ /* 0x010fce0008000f00 */
.L_x_188:
[----:B-1----:R1:W2:Y:S02]  /*8f90*/  SYNCS.PHASECHK.TRANS64.TRYWAIT P0, [R0+URZ], R3 ;  /* 0x00000003000075a7 */ /* 0x0022a400080011ff */
[----:B--2---:R-:W-:Y:S05]  /*8fa0*/  @!P0 NANOSLEEP.SYNCS 0x989680 ;  /* 0x009896800000895d */ /* 0x004fea0003900000 */
[----:B------:R-:W2:Y:S02]  /*8fb0*/  @!P0 SYNCS.PHASECHK.TRANS64 P0, [R0+URZ], R3 ;  /* 0x00000003000085a7 */ /* 0x000ea400080010ff */
[----:B--2---:R-:W-:Y:S05]  /*8fc0*/  @!P0 BRA `(.L_x_188) ;  /* 0xfffffffc00f08947 */ /* 0x004fea000383ffff */
[----:B------:R-:W-:Y:S05]  /*8fd0*/  BRA `(.L_x_189) ;  /* 0xffffffa400247947 */ /* 0x000fea000383ffff */
.L_x_62:
[----:B----4-:R-:W-:-:S07]  /*8fe0*/  MOV R0, UR5 ;  /* 0x0000000500007c02 */ /* 0x010fce0008000f00 */
.L_x_190:
[----:B-1----:R1:W2:Y:S02]  /*8ff0*/  SYNCS.PHASECHK.TRANS64.TRYWAIT P0, [R0+URZ], R3 ;  /* 0x00000003000075a7 */ /* 0x0022a400080011ff */
[----:B--2---:R-:W-:Y:S05]  /*9000*/  @!P0 NANOSLEEP.SYNCS 0x989680 ;  /* 0x009896800000895d */ /* 0x004fea0003900000 */
[----:B------:R-:W2:Y:S02]  /*9010*/  @!P0 SYNCS.PHASECHK.TRANS64 P0, [R0+URZ], R3 ;  /* 0x00000003000085a7 */ /* 0x000ea400080010ff */
[----:B--2---:R-:W-:Y:S05]  /*9020*/  @!P0 BRA `(.L_x_190) ;  /* 0xfffffffc00f08947 */ /* 0x004fea000383ffff */
[----:B------:R-:W-:Y:S05]  /*9030*/  BRA `(.L_x_191) ;  /* 0xffffffa400307947 */ /* 0x000fea000383ffff */
.L_x_63:
[----:B----4-:R-:W-:-:S07]  /*9040*/  MOV R0, UR5 ;  /* 0x0000000500007c02 */ /* 0x010fce0008000f00 */
.L_x_192:
[----:B-1----:R1:W2:Y:S02]  /*9050*/  SYNCS.PHASECHK.TRANS64.TRYWAIT P0, [R0+URZ], R3 ;  /* 0x00000003000075a7 */ /* 0x0022a400080011ff */
[----:B--2---:R-:W-:Y:S05]  /*9060*/  @!P0 NANOSLEEP.SYNCS 0x989680 ;  /* 0x009896800000895d */ /* 0x004fea0003900000 */
[----:B------:R-:W2:Y:S02]  /*9070*/  @!P0 SYNCS.PHASECHK.TRANS64 P0, [R0+URZ], R3 ;  /* 0x00000003000085a7 */ /* 0x000ea400080010ff */
[----:B--2---:R-:W-:Y:S05]  /*9080*/  @!P0 BRA `(.L_x_192) ;  /* 0xfffffffc00f08947 */ /* 0x004fea000383ffff */
[----:B------:R-:W-:Y:S05]  /*9090*/  BRA `(.L_x_193) ;  /* 0xffffffa4003c7947 */ /* 0x000fea000383ffff */
.L_x_64:
[----:B----4-:R-:W-:-:S07]  /*90a0*/  MOV R0, UR5 ;  /* 0x0000000500007c02 */ /* 0x010fce0008000f00 */
.L_x_194:
[----:B-1----:R1:W2:Y:S02]  /*90b0*/  SYNCS.PHASECHK.TRANS64.TRYWAIT P0, [R0+URZ], R3 ;  /* 0x00000003000075a7 */ /* 0x0022a400080011ff */
[----:B--2---:R-:W-:Y:S05]  /*90c0*/  @!P0 NANOSLEEP.SYNCS 0x989680 ;  /* 0x009896800000895d */ /* 0x004fea0003900000 */
[----:B------:R-:W2:Y:S02]  /*90d0*/  @!P0 SYNCS.PHASECHK.TRANS64 P0, [R0+URZ], R3 ;  /* 0x00000003000085a7 */ /* 0x000ea400080010ff */
[----:B--2---:R-:W-:Y:S05]  /*90e0*/  @!P0 BRA `(.L_x_194) ;  /* 0xfffffffc00f08947 */ /* 0x004fea000383ffff */
[----:B------:R-:W-:Y:S05]  /*90f0*/  BRA `(.L_x_195) ;  /* 0xffffffa400487947 */ /* 0x000fea000383ffff */
.L_x_65:
[----:B----4-:R-:W-:-:S07]  /*9100*/  MOV R0, UR5 ;  /* 0x0000000500007c02 */ /* 0x010fce0008000f00 */
.L_x_196:
[----:B-1----:R1:W2:Y:S02]  /*9110*/  SYNCS.PHASECHK.TRANS64.TRYWAIT P0, [R0+URZ], R3 ;  /* 0x00000003000075a7 */ /* 0x0022a400080011ff */
[----:B--2---:R-:W-:Y:S05]  /*9120*/  @!P0 NANOSLEEP.SYNCS 0x989680 ;  /* 0x009896800000895d */ /* 0x004fea0003900000 */
[----:B------:R-:W2:Y:S02]  /*9130*/  @!P0 SYNCS.PHASECHK.TRANS64 P0, [R0+URZ], R3 ;  /* 0x00000003000085a7 */ /* 0x000ea400080010ff */
[----:B--2---:R-:W-:Y:S05]  /*9140*/  @!P0 BRA `(.L_x_196) ;  /* 0xfffffffc00f08947 */ /* 0x004fea000383ffff */
[----:B------:R-:W-:Y:S05]  /*9150*/  BRA `(.L_x_197) ;  /* 0xffffffa400547947 */ /* 0x000fea000383ffff */
.L_x_66:
[----:B----4-:R-:W-:-:S07]  /*9160*/  MOV R0, UR5 ;  /* 0x0000000500007c02 */ /* 0x010fce0008000f00 */
.L_x_198:
[----:B-1----:R1:W2:Y:S02]  /*9170*/  SYNCS.PHASECHK.TRANS64.TRYWAIT P0, [R0+URZ], R3 ;  /* 0x00000003000075a7 */ /* 0x0022a400080011ff */
[----:B--2---:R-:W-:Y:S05]  /*9180*/  @!P0 NANOSLEEP.SYNCS 0x989680 ;  /* 0x009896800000895d */ /* 0x004fea0003900000 */
[----:B------:R-:W2:Y:S02]  /*9190*/  @!P0 SYNCS.PHASECHK.TRANS64 P0, [R0+URZ], R3 ;  /* 0x00000003000085a7 */ /* 0x000ea400080010ff */
[----:B--2---:R-:W-:Y:S05]  /*91a0*/  @!P0 BRA `(.L_x_198) ;  /* 0xfffffffc00f08947 */ /* 0x004fea000383ffff */
[----:B------:R-:W-:Y:S05]  /*91b0*/  BRA `(.L_x_199) ;  /* 0xffffffa400607947 */ /* 0x000fea000383ffff */
.L_x_67:
[----:B----4-:R-:W-:-:S07]  /*91c0*/  MOV R0, UR5 ;  /* 0x0000000500007c02 */ /* 0x010fce0008000f00 */
.L_x_200:
[----:B-1----:R1:W2:Y:S02]  /*91d0*/  SYNCS.PHASECHK.TRANS64.TRYWAIT P0, [R0+URZ], R3 ;  /* 0x00000003000075a7 */ /* 0x0022a400080011ff */
[----:B--2---:R-:W-:Y:S05]  /*91e0*/  @!P0 NANOSLEEP.SYNCS 0x989680 ;  /* 0x009896800000895d */ /* 0x004fea0003900000 */
[----:B------:R-:W2:Y:S02]  /*91f0*/  @!P0 SYNCS.PHASECHK.TRANS64 P0, [R0+URZ], R3 ;  /* 0x00000003000085a7 */ /* 0x000ea400080010ff */
[----:B--2---:R-:W-:Y:S05]  /*9200*/  @!P0 BRA `(.L_x_200) ;  /* 0xfffffffc00f08947 */ /* 0x004fea000383ffff */
[----:B------:R-:W-:Y:S05]  /*9210*/  BRA `(.L_x_201) ;  /* 0xffffffa4006c7947 */ /* 0x000fea000383ffff */
.L_x_68:
[----:B----4-:R-:W-:-:S07]  /*9220*/  MOV R0, UR5 ;  /* 0x0000000500007c02 */ /* 0x010fce0008000f00 */
.L_x_202:
[----:B-1----:R1:W2:Y:S02]  /*9230*/  SYNCS.PHASECHK.TRANS64.TRYWAIT P0, [R0+URZ], R3 ;  /* 0x00000003000075a7 */ /* 0x0022a400080011ff */
[----:B--2---:R-:W-:Y:S05]  /*9240*/  @!P0 NANOSLEEP.SYNCS 0x989680 ;  /* 0x009896800000895d */ /* 0x004fea0003900000 */
[----:B------:R-:W2:Y:S02]  /*9250*/  @!P0 SYNCS.PHASECHK.TRANS64 P0, [R0+URZ], R3 ;  /* 0x00000003000085a7 */ /* 0x000ea400080010ff */
[----:B--2---:R-:W-:Y:S05]  /*9260*/  @!P0 BRA `(.L_x_202) ;  /* 0xfffffffc00f08947 */ /* 0x004fea000383ffff */
[----:B------:R-:W-:Y:S05]  /*9270*/  BRA `(.L_x_203) ;  /* 0xffffffa400787947 */ /* 0x000fea000383ffff */
.L_x_69:
[----:B----4-:R-:W-:-:S07]  /*9280*/  MOV R0, UR5 ;  /* 0x0000000500007c02 */ /* 0x010fce0008000f00 */
.L_x_204:
[----:B-1----:R1:W2:Y:S02]  /*9290*/  SYNCS.PHASECHK.TRANS64.TRYWAIT P0, [R0+URZ], R3 ;  /* 0x00000003000075a7 */ /* 0x0022a400080011ff */
[----:B--2---:R-:W-:Y:S05]  /*92a0*/  @!P0 NANOSLEEP.SYNCS 0x989680 ;  /* 0x009896800000895d */ /* 0x004fea0003900000 */
[----:B------:R-:W2:Y:S02]  /*92b0*/  @!P0 SYNCS.PHASECHK.TRANS64 P0, [R0+URZ], R3 ;  /* 0x00000003000085a7 */ /* 0x000ea400080010ff */
[----:B--2---:R-:W-:Y:S05]  /*92c0*/  @!P0 BRA `(.L_x_204) ;  /* 0xfffffffc00f08947 */ /* 0x004fea000383ffff */
[----:B------:R-:W-:Y:S05]  /*92d0*/  BRA `(.L_x_205) ;  /* 0xffffffa400847947 */ /* 0x000fea000383ffff */
.L_x_72:
[----:B-1----:R1:W2:Y:S02]  /*92e0*/  SYNCS.PHASECHK.TRANS64.TRYWAIT P0, [R0+URZ+0x2b0], R5 ;  /* 0x0002b005000075a7 */ /* 0x0022a400080011ff */
[----:B--2---:R-:W-:Y:S05]  /*92f0*/  @!P0 NANOSLEEP.SYNCS 0x989680 ;  /* 0x009896800000895d */ /* 0x004fea0003900000 */
[----:B------:R-:W2:Y:S02]  /*9300*/  @!P0 SYNCS.PHASECHK.TRANS64 P0, [R0+URZ+0x2b0], R5 ;  /* 0x0002b005000085a7 */ /* 0x000ea400080010ff */
[----:B--2---:R-:W-:Y:S05]  /*9310*/  @!P0 BRA `(.L_x_72) ;  /* 0xfffffffc00f08947 */ /* 0x004fea000383ffff */
[----:B------:R-:W-:Y:S05]  /*9320*/  BRA `(.L_x_206) ;  /* 0xffffffa400e07947 */ /* 0x000fea000383ffff */
.L_x_73:
[----:B------:R-:W-:-:S07]  /*9330*/  MOV R0, UR5 ;  /* 0x0000000500007c02 */ /* 0x000fce0008000f00 */
.L_x_207:
[----:B-1----:R1:W2:Y:S02]  /*9340*/  SYNCS.PHASECHK.TRANS64.TRYWAIT P0, [R0+URZ+0x260], R5 ;  /* 0x00026005000075a7 */ /* 0x0022a400080011ff */
[----:B--2---:R-:W-:Y:S05]  /*9350*/  @!P0 NANOSLEEP.SYNCS 0x989680 ;  /* 0x009896800000895d */ /* 0x004fea0003900000 */
[----:B------:R-:W2:Y:S02]  /*9360*/  @!P0 SYNCS.PHASECHK.TRANS64 P0, [R0+URZ+0x260], R5 ;  /* 0x00026005000085a7 */ /* 0x000ea400080010ff */
[----:B--2---:R-:W-:Y:S05]  /*9370*/  @!P0 BRA `(.L_x_207) ;  /* 0xfffffffc00f08947 */ /* 0x004fea000383ffff */
[----:B------:R-:W-:Y:S05]  /*9380*/  BRA `(.L_x_208) ;  /* 0xffffffa400f07947 */ /* 0x000fea000383ffff */
.L_x_74:
[----:B-1----:R1:W2:Y:S02]  /*9390*/  SYNCS.PHASECHK.TRANS64.TRYWAIT P1, [R0+URZ+0x250], R5 ;  /* 0x00025005000075a7 */ /* 0x0022a400080211ff */
[----:B--2---:R-:W-:Y:S05]  /*93a0*/  @!P1 NANOSLEEP.SYNCS 0x989680 ;  /* 0x009896800000995d */ /* 0x004fea0003900000 */
[----:B------:R-:W2:Y:S02]  /*93b0*/  @!P1 SYNCS.PHASECHK.TRANS64 P1, [R0+URZ+0x250], R5 ;  /* 0x00025005000095a7 */ /* 0x000ea400080210ff */
[----:B--2---:R-:W-:Y:S05]  /*93c0*/  @!P1 BRA `(.L_x_74) ;  /* 0xfffffffc00f09947 */ /* 0x004fea000383ffff */
[----:B------:R-:W-:Y:S05]  /*93d0*/  BRA `(.L_x_209) ;  /* 0xffffffa800207947 */ /* 0x000fea000383ffff */
.L_x_77:
[----:B------:R-:W-:-:S07]  /*93e0*/  MOV R0, UR5 ;  /* 0x0000000500007c02 */ /* 0x000fce0008000f00 */
.L_x_210:
[----:B-1----:R1:W2:Y:S02]  /*93f0*/  SYNCS.PHASECHK.TRANS64.TRYWAIT P0, [R0+URZ+0x260], R3 ;  /* 0x00026003000075a7 */ /* 0x0022a400080011ff */
[----:B--2---:R-:W-:Y:S05]  /*9400*/  @!P0 NANOSLEEP.SYNCS 0x989680 ;  /* 0x009896800000895d */ /* 0x004fea0003900000 */
[----:B------:R-:W2:Y:S02]  /*9410*/  @!P0 SYNCS.PHASECHK.TRANS64 P0, [R0+URZ+0x260], R3 ;  /* 0x00026003000085a7 */ /* 0x000ea400080010ff */
[----:B--2---:R-:W-:Y:S05]  /*9420*/  @!P0 BRA `(.L_x_210) ;  /* 0xfffffffc00f08947 */ /* 0x004fea000383ffff */
[----:B------:R-:W-:Y:S05]  /*9430*/  BRA `(.L_x_76) ;  /* 0xffffffa800747947 */ /* 0x000fea000383ffff */
.L_x_84:
[----:B-1----:R1:W2:Y:S02]  /*9440*/  SYNCS.PHASECHK.TRANS64.TRYWAIT P1, [R0+URZ+0x250], R5 ;  /* 0x00025005000075a7 */ /* 0x0022a400080211ff */
[----:B--2---:R-:W-:Y:S05]  /*9450*/  @!P1 NANOSLEEP.SYNCS 0x989680 ;  /* 0x009896800000995d */ /* 0x004fea0003900000 */
[----:B------:R-:W2:Y:S02]  /*9460*/  @!P1 SYNCS.PHASECHK.TRANS64 P1, [R0+URZ+0x250], R5 ;  /* 0x00025005000095a7 */ /* 0x000ea400080210ff */
[----:B--2---:R-:W-:Y:S05]  /*9470*/  @!P1 BRA `(.L_x_84) ;  /* 0xfffffffc00f09947 */ /* 0x004fea000383ffff */
[----:B------:R-:W-:Y:S05]  /*9480*/  BRA `(.L_x_211) ;  /* 0xffffffac00cc7947 */ /* 0x000fea000383ffff */
.L_x_85:
[----:B------:R-:W-:-:S07]  /*9490*/  MOV R3, UR9 ;  /* 0x0000000900037c02 */ /* 0x000fce0008000f00 */
.L_x_212:
[----:B-1----:R1:W2:Y:S02]  /*94a0*/  SYNCS.PHASECHK.TRANS64.TRYWAIT P0, [R3+URZ+0x290], R0 ;  /* 0x00029000030075a7 */ /* 0x0022a400080011ff */
[----:B--2---:R-:W-:Y:S05]  /*94b0*/  @!P0 NANOSLEEP.SYNCS 0x989680 ;  /* 0x009896800000895d */ /* 0x004fea0003900000 */
[----:B------:R-:W2:Y:S02]  /*94c0*/  @!P0 SYNCS.PHASECHK.TRANS64 P0, [R3+URZ+0x290], R0 ;  /* 0x00029000030085a7 */ /* 0x000ea400080010ff */
[----:B--2---:R-:W-:Y:S05]  /*94d0*/  @!P0 BRA `(.L_x_212) ;  /* 0xfffffffc00f08947 */ /* 0x004fea000383ffff */
[----:B------:R-:W-:Y:S05]  /*94e0*/  BRA `(.L_x_213) ;  /* 0xffffffb000007947 */ /* 0x000fea000383ffff */
.L_x_88:
[----:B------:R-:W-:Y:S07]  /*94f0*/  MOV R0, UR7 ;  /* 0x0000000700007c02 */ /* 0x000fee0008000f00 */
.L_x_214:
[----:B-1----:R1:W2:Y:S02]  /*9500*/  SYNCS.PHASECHK.TRANS64.TRYWAIT P0, [R0+URZ], R3 ;  /* 0x00000003000075a7 */ /* 0x0022a400080011ff */
[----:B--2---:R-:W-:Y:S05]  /*9510*/  @!P0 NANOSLEEP.SYNCS 0x989680 ;  /* 0x009896800000895d */ /* 0x004fea0003900000 */
[----:B------:R-:W2:Y:S02]  /*9520*/  @!P0 SYNCS.PHASECHK.TRANS64 P0, [R0+URZ], R3 ;  /* 0x00000003000085a7 */ /* 0x000ea400080010ff */
[----:B--2---:R-:W-:Y:S05]  /*9530*/  @!P0 BRA `(.L_x_214) ;  /* 0xfffffffc00f08947 */ /* 0x004fea000383ffff */
[----:B------:R-:W-:Y:S05]  /*9540*/  BRA `(.L_x_87) ;  /* 0xffffffb000387947 */ /* 0x000fea000383ffff */
.L_x_91:
[----:B------:R-:W-:-:S07]  /*9550*/  MOV R0, UR5 ;  /* 0x0000000500007c02 */ /* 0x000fce0008000f00 */
.L_x_215:
[----:B--2---:R2:W3:Y:S02]  /*9560*/  SYNCS.PHASECHK.TRANS64.TRYWAIT P0, [R0+URZ], R3 ;  /* 0x00000003000075a7 */ /* 0x0044e400080011ff */
[----:B---3--:R-:W-:Y:S05]  /*9570*/  @!P0 NANOSLEEP.SYNCS 0x989680 ;  /* 0x009896800000895d */ /* 0x008fea0003900000 */
[----:B------:R-:W3:Y:S02]  /*9580*/  @!P0 SYNCS.PHASECHK.TRANS64 P0, [R0+URZ], R3 ;  /* 0x00000003000085a7 */ /* 0x000ee400080010ff */
[----:B---3--:R-:W-:Y:S05]  /*9590*/  @!P0 BRA `(.L_x_215) ;  /* 0xfffffffc00f08947 */ /* 0x008fea000383ffff */
[----:B------:R-:W-:Y:S05]  /*95a0*/  BRA `(.L_x_216) ;  /* 0xffffffb000d87947 */ /* 0x000fea000383ffff */
.L_x_92:
[----:B------:R-:W-:-:S07]  /*95b0*/  MOV R0, UR5 ;  /* 0x0000000500007c02 */ /* 0x000fce0008000f00 */
.L_x_217:
[----:B--2---:R2:W3:Y:S02]  /*95c0*/  SYNCS.PHASECHK.TRANS64.TRYWAIT P0, [R0+URZ], R3 ;  /* 0x00000003000075a7 */ /* 0x0044e400080011ff */
[----:B---3--:R-:W-:Y:S05]  /*95d0*/  @!P0 NANOSLEEP.SYNCS 0x989680 ;  /* 0x009896800000895d */ /* 0x008fea0003900000 */
[----:B------:R-:W3:Y:S02]  /*95e0*/  @!P0 SYNCS.PHASECHK.TRANS64 P0, [R0+URZ], R3 ;  /* 0x00000003000085a7 */ /* 0x000ee400080010ff */
[----:B---3--:R-:W-:Y:S05]  /*95f0*/  @!P0 BRA `(.L_x_217) ;  /* 0xfffffffc00f08947 */ /* 0x008fea000383ffff */
[----:B------:R-:W-:Y:S05]  /*9600*/  BRA `(.L_x_218) ;  /* 0xffffffb000e47947 */ /* 0x000fea000383ffff */
.L_x_93:
[----:B------:R-:W-:-:S07]  /*9610*/  MOV R0, UR5 ;  /* 0x0000000500007c02 */ /* 0x000fce0008000f00 */
.L_x_219:
[----:B--2---:R2:W3:Y:S02]  /*9620*/  SYNCS.PHASECHK.TRANS64.TRYWAIT P0, [R0+URZ], R3 ;  /* 0x00000003000075a7 */ /* 0x0044e400080011ff */
[----:B---3--:R-:W-:Y:S05]  /*9630*/  @!P0 NANOSLEEP.SYNCS 0x989680 ;  /* 0x009896800000895d */ /* 0x008fea0003900000 */
[----:B------:R-:W3:Y:S02]  /*9640*/  @!P0 SYNCS.PHASECHK.TRANS64 P0, [R0+URZ], R3 ;  /* 0x00000003000085a7 */ /* 0x000ee400080010ff */
[----:B---3--:R-:W-:Y:S05]  /*9650*/  @!P0 BRA `(.L_x_219) ;  /* 0xfffffffc00f08947 */ /* 0x008fea000383ffff */
[----:B------:R-:W-:Y:S05]  /*9660*/  BRA `(.L_x_220) ;  /* 0xffffffb000f07947 */ /* 0x000fea000383ffff */
.L_x_94:
[----:B------:R-:W-:-:S07]  /*9670*/  MOV R0, UR7 ;  /* 0x0000000700007c02 */ /* 0x000fce0008000f00 */
.L_x_221:
[----:B--2---:R2:W3:Y:S02]  /*9680*/  SYNCS.PHASECHK.TRANS64.TRYWAIT P0, [R0+URZ], R3 ;  /* 0x00000003000075a7 */ /* 0x0044e400080011ff */
[----:B---3--:R-:W-:Y:S05]  /*9690*/  @!P0 NANOSLEEP.SYNCS 0x989680 ;  /* 0x009896800000895d */ /* 0x008fea0003900000 */
[----:B------:R-:W3:Y:S02]  /*96a0*/  @!P0 SYNCS.PHASECHK.TRANS64 P0, [R0+URZ], R3 ;  /* 0x00000003000085a7 */ /* 0x000ee400080010ff */
[----:B---3--:R-:W-:Y:S05]  /*96b0*/  @!P0 BRA `(.L_x_221) ;  /* 0xfffffffc00f08947 */ /* 0x008fea000383ffff */
[----:B------:R-:W-:Y:S05]  /*96c0*/  BRA `(.L_x_222) ;  /* 0xffffffb000fc7947 */ /* 0x000fea000383ffff */
.L_x_99:
[----:B--2---:R2:W3:Y:S02]  /*96d0*/  SYNCS.PHASECHK.TRANS64.TRYWAIT P0, [R0+URZ+0x250], R3 ;  /* 0x00025003000075a7 */ /* 0x0044e400080011ff */
[----:B---3--:R-:W-:Y:S05]  /*96e0*/  @!P0 NANOSLEEP.SYNCS 0x989680 ;  /* 0x009896800000895d */ /* 0x008fea0003900000 */
[----:B------:R-:W3:Y:S02]  /*96f0*/  @!P0 SYNCS.PHASECHK.TRANS64 P0, [R0+URZ+0x250], R3 ;  /* 0x00025003000085a7 */ /* 0x000ee400080010ff */
[----:B---3--:R-:W-:Y:S05]  /*9700*/  @!P0 BRA `(.L_x_99) ;  /* 0xfffffffc00f08947 */ /* 0x008fea000383ffff */
[----:B------:R-:W-:Y:S05]  /*9710*/  BRA `(.L_x_223) ;  /* 0xffffffb800007947 */ /* 0x000fea000383ffff */
.L_x_102:
[----:B------:R-:W-:Y:S07]  /*9720*/  MOV R0, UR7 ;  /* 0x0000000700007c02 */ /* 0x000fee0008000f00 */
.L_x_224:
[----:B--2---:R2:W3:Y:S02]  /*9730*/  SYNCS.PHASECHK.TRANS64.TRYWAIT P0, [R0+URZ+0x248], R3 ;  /* 0x00024803000075a7 */ /* 0x0044e400080011ff */
[----:B---3--:R-:W-:Y:S05]  /*9740*/  @!P0 NANOSLEEP.SYNCS 0x989680 ;  /* 0x009896800000895d */ /* 0x008fea0003900000 */
[----:B------:R-:W3:Y:S02]  /*9750*/  @!P0 SYNCS.PHASECHK.TRANS64 P0, [R0+URZ+0x248], R3 ;  /* 0x00024803000085a7 */ /* 0x000ee400080010ff */
[----:B---3--:R-:W-:Y:S05]  /*9760*/  @!P0 BRA `(.L_x_224) ;  /* 0xfffffffc00f08947 */ /* 0x008fea000383ffff */
[----:B------:R-:W-:Y:S05]  /*9770*/  BRA `(.L_x_101) ;  /* 0xffffffb800e07947 */ /* 0x000fea000383ffff */
.L_x_105:
[----:B--2---:R-:W-:Y:S07]  /*9780*/  MOV R3, UR7 ;  /* 0x0000000700037c02 */ /* 0x004fee0008000f00 */
.L_x_225:
[----:B-1----:R1:W2:Y:S02]  /*9790*/  SYNCS.PHASECHK.TRANS64.TRYWAIT P0, [R3+URZ+0x230], R12 ;  /* 0x0002300c030075a7 */ /* 0x0022a400080011ff */
[----:B--2---:R-:W-:Y:S05]  /*97a0*/  @!P0 NANOSLEEP.SYNCS 0x989680 ;  /* 0x009896800000895d */ /* 0x004fea0003900000 */
[----:B------:R-:W2:Y:S02]  /*97b0*/  @!P0 SYNCS.PHASECHK.TRANS64 P0, [R3+URZ+0x230], R12 ;  /* 0x0002300c030085a7 */ /* 0x000ea400080010ff */
[----:B--2---:R-:W-:Y:S05]  /*97c0*/  @!P0 BRA `(.L_x_225) ;  /* 0xfffffffc00f08947 */ /* 0x004fea000383ffff */
[----:B------:R-:W-:Y:S05]  /*97d0*/  BRA `(.L_x_226) ;  /* 0xffffffbc00587947 */ /* 0x000fea000383ffff */
.L_x_106:
[----:B------:R-:W-:Y:S07]  /*97e0*/  MOV R3, UR7 ;  /* 0x0000000700037c02 */ /* 0x000fee0008000f00 */
.L_x_227:
[----:B-1----:R1:W2:Y:S02]  /*97f0*/  SYNCS.PHASECHK.TRANS64.TRYWAIT P0, [R3+URZ+0x238], R12 ;  /* 0x0002380c030075a7 */ /* 0x0022a400080011ff */
[----:B--2---:R-:W-:Y:S05]  /*9800*/  @!P0 NANOSLEEP.SYNCS 0x989680 ;  /* 0x009896800000895d */ /* 0x004fea0003900000 */
[----:B------:R-:W2:Y:S02]  /*9810*/  @!P0 SYNCS.PHASECHK.TRANS64 P0, [R3+URZ+0x238], R12 ;  /* 0x0002380c030085a7 */ /* 0x000ea400080010ff */
[----:B--2---:R-:W-:Y:S05]  /*9820*/  @!P0 BRA `(.L_x_227) ;  /* 0xfffffffc00f08947 */ /* 0x004fea000383ffff */
[----:B------:R-:W-:Y:S05]  /*9830*/  BRA `(.L_x_228) ;  /* 0xffffffbc00d87947 */ /* 0x000fea000383ffff */
.L_x_108:
[----:B------:R-:W-:-:S07]  /*9840*/  MOV R0, UR7 ;  /* 0x0000000700007c02 */ /* 0x000fce0008000f00 */
.L_x_229:
[----:B-1----:R1:W3:Y:S02]  /*9850*/  SYNCS.PHASECHK.TRANS64.TRYWAIT P0, [R0+URZ+0x230], R3 ;  /* 0x00023003000075a7 */ /* 0x0022e400080011ff */
[----:B---3--:R-:W-:Y:S05]  /*9860*/  @!P0 NANOSLEEP.SYNCS 0x989680 ;  /* 0x009896800000895d */ /* 0x008fea0003900000 */
[----:B------:R-:W3:Y:S02]  /*9870*/  @!P0 SYNCS.PHASECHK.TRANS64 P0, [R0+URZ+0x230], R3 ;  /* 0x00023003000085a7 */ /* 0x000ee400080010ff */
[----:B---3--:R-:W-:Y:S05]  /*9880*/  @!P0 BRA `(.L_x_229) ;  /* 0xfffffffc00f08947 */ /* 0x008fea000383ffff */
[----:B------:R-:W-:Y:S05]  /*9890*/  BRA `(.L_x_230) ;  /* 0xffffffc000487947 */ /* 0x000fea000383ffff */
.L_x_110:
[----:B--2---:R2:W4:Y:S02]  /*98a0*/  SYNCS.PHASECHK.TRANS64.TRYWAIT P0, [R0+URZ+0x250], R3 ;  /* 0x00025003000075a7 */ /* 0x00452400080011ff */
[----:B----4-:R-:W-:Y:S05]  /*98b0*/  @!P0 NANOSLEEP.SYNCS 0x989680 ;  /* 0x009896800000895d */ /* 0x010fea0003900000 */
[----:B------:R-:W4:Y:S02]  /*98c0*/  @!P0 SYNCS.PHASECHK.TRANS64 P0, [R0+URZ+0x250], R3 ;  /* 0x00025003000085a7 */ /* 0x000f2400080010ff */
[----:B----4-:R-:W-:Y:S05]  /*98d0*/  @!P0 BRA `(.L_x_110) ;  /* 0xfffffffc00f08947 */ /* 0x010fea000383ffff */
[----:B------:R-:W-:Y:S05]  /*98e0*/  BRA `(.L_x_231) ;  /* 0xffffffc400147947 */ /* 0x000fea000383ffff */
.L_x_121:
[----:B-1----:R1:W3:Y:S02]  /*98f0*/  SYNCS.PHASECHK.TRANS64.TRYWAIT P1, [R0+URZ+0x220], R3 ;  /* 0x00022003000075a7 */ /* 0x0022e400080211ff */
[----:B---3--:R-:W-:Y:S05]  /*9900*/  @!P1 NANOSLEEP.SYNCS 0x989680 ;  /* 0x009896800000995d */ /* 0x008fea0003900000 */
[----:B------:R-:W3:Y:S02]  /*9910*/  @!P1 SYNCS.PHASECHK.TRANS64 P1, [R0+URZ+0x220], R3 ;  /* 0x00022003000095a7 */ /* 0x000ee400080210ff */
[----:B---3--:R-:W-:Y:S05]  /*9920*/  @!P1 BRA `(.L_x_121) ;  /* 0xfffffffc00f09947 */ /* 0x008fea000383ffff */
[----:B------:R-:W-:Y:S05]  /*9930*/  BRA `(.L_x_120) ;  /* 0xffffffd0002c7947 */ /* 0x000fea000383ffff */
.L_x_123:
[----:B-1----:R1:W4:Y:S02]  /*9940*/  SYNCS.PHASECHK.TRANS64.TRYWAIT P0, [R113+URZ+0x270], R2 ;  /* 0x00027002710075a7 */ /* 0x00232400080011ff */
[----:B----4-:R-:W-:Y:S05]  /*9950*/  @!P0 NANOSLEEP.SYNCS 0x989680 ;  /* 0x009896800000895d */ /* 0x010fea0003900000 */
[----:B------:R-:W4:Y:S02]  /*9960*/  @!P0 SYNCS.PHASECHK.TRANS64 P0, [R113+URZ+0x270], R2 ;  /* 0x00027002710085a7 */ /* 0x000f2400080010ff */
[----:B----4-:R-:W-:Y:S05]  /*9970*/  @!P0 BRA `(.L_x_123) ;  /* 0xfffffffc00f08947 */ /* 0x010fea000383ffff */
[----:B------:R-:W-:Y:S05]  /*9980*/  BRA `(.L_x_122) ;  /* 0xffffffd000807947 */ /* 0x000fea000383ffff */
.L_x_131:
[----:B--2---:R2:W3:Y:S02]  /*9990*/  SYNCS.PHASECHK.TRANS64.TRYWAIT P0, [R32+URZ+0x220], R3 ;  /* 0x00022003200075a7 */ /* 0x0044e400080011ff */
[----:B---3--:R-:W-:Y:S05]  /*99a0*/  @!P0 NANOSLEEP.SYNCS 0x989680 ;  /* 0x009896800000895d */ /* 0x008fea0003900000 */
[----:B------:R-:W3:Y:S02]  /*99b0*/  @!P0 SYNCS.PHASECHK.TRANS64 P0, [R32+URZ+0x220], R3 ;  /* 0x00022003200085a7 */ /* 0x000ee400080010ff */
[----:B---3--:R-:W-:Y:S05]  /*99c0*/  @!P0 BRA `(.L_x_131) ;  /* 0xfffffffc00f08947 */ /* 0x008fea000383ffff */
[----:B------:R-:W-:Y:S05]  /*99d0*/  BRA `(.L_x_130) ;  /* 0xffffffdc00707947 */ /* 0x000fea000383ffff */
        .weak           $__internal_0_$__cuda_sm10x_tcgen05_guardrail_trap_col_being_dealloced_not_returned_by_alloc
        .type           $__internal_0_$__cuda_sm10x_tcgen05_guardrail_trap_col_being_dealloced_not_returned_by_alloc,@function
        .size           $__internal_0_$__cuda_sm10x_tcgen05_guardrail_trap_col_being_dealloced_not_returned_by_alloc,($__internal_1_$__cuda_sm10x_tcgen05_guardrail_trap_phase_invalid_during_alloc - $__internal_0_$__cuda_sm10x_tcgen05_guardrail_trap_col_being_dealloced_not_returned_by_alloc)
$__internal_0_$__cuda_sm10x_tcgen05_guardrail_trap_col_being_dealloced_not_returned_by_alloc:
[----:B------:R-:W-:Y:S05]  /*99e0*/  BPT.TRAP 0x1 ;  /* 0x000000040000795c */ /* 0x000fea0000300000 */
[----:B------:R-:W-:-:S04]  /*99f0*/  HFMA2 R3, -RZ, RZ, 0, 0 ;  /* 0x00000000ff037431 */ /* 0x000fc800000001ff */
[----:B------:R-:W-:Y:S05]  /*9a00*/  RET.REL.NODEC R2 `(_ZN7cutlass13device_kernelINS_4gemm6kernel13GemmUniversalIN4cute5tupleIJiiiiEEENS1_10collective13CollectiveMmaINS1_35MainloopSm100TmaUmmaWarpSpecializedILi34ELi2ELi4ENS5_IJNS4_1CILi1EEESB_SB_EEEEENS5_IJNSA_ILi64EEENSA_ILi128EEENSA_ILi32EEEEEENS_12float_e5m2_tENS5_IJlSB_lEEESI_SJ_NS4_8TiledMMAINS4_8MMA_AtomIJNS4_10MMA_TraitsINS4_19SM100_MMA_F8F6F4_SSEJSI_SI_fSE_SF_NS4_17integral_constantINS4_4UMMA5MajorELSQ_0EEESR_NSO_INSP_7ScaleInELSS_0EEEST_EEEEEENS4_6LayoutISC_NS5_IJNSA_ILi0EEESX_SX_EEEEENS5_IJNS4_10UnderscoreES10_S10_EEEEENS4_13SM90_TMA_LOADENS4_14ComposedLayoutINS4_7SwizzleILi1ELi4ELi3EEENS4_18smem_ptr_flag_bitsILi8EEENSW_INS5_IJNSA_ILi8EEESG_EEENS5_IJSG_SB_EEEEEEEvNS4_8identityES13_S1D_vS1E_EENS_8epilogue10collective18CollectiveEpilogueINS1G_23Sm100TmaWarpSpecializedILi2ELi2ELi32ELb0ELb0EEEJSH_NS5_IJNSW_ISE_SB_EES1L_EEESI_SJ_SI_SJ_NS1G_6fusion15FusionCallbacksIS1K_NS1N_17LinearCombinationISI_fSI_fLNS_15FloatRoundStyleE2EEESH_S1M_JEEENS4_5SM1004TMEM4LOAD26SM100_TMEM_LOAD_16dp32b32xES13_NS14_INS15_ILi2ELi4ELi3EEES18_NSW_INS5_IJS19_SE_EEENS5_IJSE_SB_EEEEEEENS4_39AutoVectorizingCopyWithAssumedAlignmentILi128EEENS4_14SM90_TMA_STOREES21_S23_S23_EEEvvEEEEvNT_6ParamsE) ;  /* 0xffffff64027c7950 */ /* 0x000fea0003c3ffff */
        .weak           $__internal_1_$__cuda_sm10x_tcgen05_guardrail_trap_phase_invalid_during_alloc
        .type           $__internal_1_$__cuda_sm10x_tcgen05_guardrail_trap_phase_invalid_during_alloc,@function
        .size           $__internal_1_$__cuda_sm10x_tcgen05_guardrail_trap_phase_invalid_during_alloc,($__internal_2_$__cuda_sm10x_tcgen05_guardrail_trap_unallocated_columns_being_dealloced - $__internal_1_$__cuda_sm10x_tcgen05_guardrail_trap_phase_invalid_during_alloc)
$__internal_1_$__cuda_sm10x_tcgen05_guardrail_trap_phase_invalid_during_alloc:
[----:B------:R-:W-:Y:S05]  /*9a10*/  BPT.TRAP 0x1 ;  /* 0x000000040000795c */ /* 0x000fea0000300000 */
[----:B------:R-:W-:-:S04]  /*9a20*/  MOV R3, 0x0 ;  /* 0x0000000000037802 */ /* 0x000fc80000000f00 */
[----:B------:R-:W-:Y:S05]  /*9a30*/  RET.REL.NODEC R2 `(_ZN7cutlass13device_kernelINS_4gemm6kernel13GemmUniversalIN4cute5tupleIJiiiiEEENS1_10collective13CollectiveMmaINS1_35MainloopSm100TmaUmmaWarpSpecializedILi34ELi2ELi4ENS5_IJNS4_1CILi1EEESB_SB_EEEEENS5_IJNSA_ILi64EEENSA_ILi128EEENSA_ILi32EEEEEENS_12float_e5m2_tENS5_IJlSB_lEEESI_SJ_NS4_8TiledMMAINS4_8MMA_AtomIJNS4_10MMA_TraitsINS4_19SM100_MMA_F8F6F4_SSEJSI_SI_fSE_SF_NS4_17integral_constantINS4_4UMMA5MajorELSQ_0EEESR_NSO_INSP_7ScaleInELSS_0EEEST_EEEEEENS4_6LayoutISC_NS5_IJNSA_ILi0EEESX_SX_EEEEENS5_IJNS4_10UnderscoreES10_S10_EEEEENS4_13SM90_TMA_LOADENS4_14ComposedLayoutINS4_7SwizzleILi1ELi4ELi3EEENS4_18smem_ptr_flag_bitsILi8EEENSW_INS5_IJNSA_ILi8EEESG_EEENS5_IJSG_SB_EEEEEEEvNS4_8identityES13_S1D_vS1E_EENS_8epilogue10collective18CollectiveEpilogueINS1G_23Sm100TmaWarpSpecializedILi2ELi2ELi32ELb0ELb0EEEJSH_NS5_IJNSW_ISE_SB_EES1L_EEESI_SJ_SI_SJ_NS1G_6fusion15FusionCallbacksIS1K_NS1N_17LinearCombinationISI_fSI_fLNS_15FloatRoundStyleE2EEESH_S1M_JEEENS4_5SM1004TMEM4LOAD26SM100_TMEM_LOAD_16dp32b32xES13_NS14_INS15_ILi2ELi4ELi3EEES18_NSW_INS5_IJS19_SE_EEENS5_IJSE_SB_EEEEEEENS4_39AutoVectorizingCopyWithAssumedAlignmentILi128EEENS4_14SM90_TMA_STOREES21_S23_S23_EEEvvEEEEvNT_6ParamsE) ;  /* 0xffffff6402707950 */ /* 0x000fea0003c3ffff */
        .weak           $__internal_2_$__cuda_sm10x_tcgen05_guardrail_trap_unallocated_columns_being_dealloced
        .type           $__internal_2_$__cuda_sm10x_tcgen05_guardrail_trap_unallocated_columns_being_dealloced,@function
        .size           $__internal_2_$__cuda_sm10x_tcgen05_guardrail_trap_unallocated_columns_being_dealloced,(.L_x_233 - $__internal_2_$__cuda_sm10x_tcgen05_guardrail_trap_unallocated_columns_being_dealloced)
$__internal_2_$__cuda_sm10x_tcgen05_guardrail_trap_unallocated_columns_being_dealloced:
[----:B------:R-:W-:Y:S05]  /*9a40*/  BPT.TRAP 0x1 ;  /* 0x000000040000795c */ /* 0x000fea0000300000 */
[----:B------:R-:W-:-:S04]  /*9a50*/  HFMA2 R3, -RZ, RZ, 0, 0 ;  /* 0x00000000ff037431 */ /* 0x000fc800000001ff */
[----:B------:R-:W-:Y:S05]  /*9a60*/  RET.REL.NODEC R2 `(_ZN7cutlass13device_kernelINS_4gemm6kernel13GemmUniversalIN4cute5tupleIJiiiiEEENS1_10collective13CollectiveMmaINS1_35MainloopSm100TmaUmmaWarpSpecializedILi34ELi2ELi4ENS5_IJNS4_1CILi1EEESB_SB_EEEEENS5_IJNSA_ILi64EEENSA_ILi128EEENSA_ILi32EEEEEENS_12float_e5m2_tENS5_IJlSB_lEEESI_SJ_NS4_8TiledMMAINS4_8MMA_AtomIJNS4_10MMA_TraitsINS4_19SM100_MMA_F8F6F4_SSEJSI_SI_fSE_SF_NS4_17integral_constantINS4_4UMMA5MajorELSQ_0EEESR_NSO_INSP_7ScaleInELSS_0EEEST_EEEEEENS4_6LayoutISC_NS5_IJNSA_ILi0EEESX_SX_EEEEENS5_IJNS4_10UnderscoreES10_S10_EEEEENS4_13SM90_TMA_LOADENS4_14ComposedLayoutINS4_7SwizzleILi1ELi4ELi3EEENS4_18smem_ptr_flag_bitsILi8EEENSW_INS5_IJNSA_ILi8EEESG_EEENS5_IJSG_SB_EEEEEEEvNS4_8identityES13_S1D_vS1E_EENS_8epilogue10collective18CollectiveEpilogueINS1G_23Sm100TmaWarpSpecializedILi2ELi2ELi32ELb0ELb0EEEJSH_NS5_IJNSW_ISE_SB_EES1L_EEESI_SJ_SI_SJ_NS1G_6fusion15FusionCallbacksIS1K_NS1N_17LinearCombinationISI_fSI_fLNS_15FloatRoundStyleE2EEESH_S1M_JEEENS4_5SM1004TMEM4LOAD26SM100_TMEM_LOAD_16dp32b32xES13_NS14_INS15_ILi2ELi4ELi3EEES18_NSW_INS5_IJS19_SE_EEENS5_IJSE_SB_EEEEEEENS4_39AutoVectorizingCopyWithAssumedAlignmentILi128EEENS4_14SM90_TMA_STOREES21_S23_S23_EEEvvEEEEvNT_6ParamsE) ;  /* 0xffffff6402647950 */ /* 0x000fea0003c3ffff */
.L_x_232:
[----:B------:R-:W-:-:S00]  /*9a70*/  BRA `(.L_x_232) ;  /* 0xfffffffc00fc7947 */ /* 0x000fc0000383ffff */
[----:B------:R-:W-:-:S00]  /*9a80*/  NOP ;  /* 0x0000000000007918 */ /* 0x000fc00000000000 */
[----:B------:R-:W-:-:S00]  /*9a90*/  NOP ;  /* 0x0000000000007918 */ /* 0x000fc00000000000 */
[----:B------:R-:W-:-:S00]  /*9aa0*/  NOP ;  /* 0x0000000000007918 */ /* 0x000fc00000000000 */
[----:B------:R-:W-:-:S00]  /*9ab0*/  NOP ;  /* 0x0000000000007918 */ /* 0x000fc00000000000 */
[----:B------:R-:W-:-:S00]  /*9ac0*/  NOP ;  /* 0x0000000000007918 */ /* 0x000fc00000000000 */
[----:B------:R-:W-:-:S00]  /*9ad0*/  NOP ;  /* 0x0000000000007918 */ /* 0x000fc00000000000 */
[----:B------:R-:W-:-:S00]  /*9ae0*/  NOP ;  /* 0x0000000000007918 */ /* 0x000fc00000000000 */
[----:B------:R-:W-:-:S00]  /*9af0*/  NOP ;  /* 0x0000000000007918 */ /* 0x000fc00000000000 */
.L_x_233:


//--------------------- .nv.global.init           --------------------------
	.section	.nv.global.init,"aw",@progbits
.nv.global.init:
	.type		$str$27,@object
	.size		$str$27,($str$28 - $str$27)
$str$27:
        /*0000*/ 	.byte	0x28, 0x61, 0x64, 0x64, 0x72, 0x65, 0x73, 0x73, 0x20, 0x26, 0x20, 0x6d, 0x61, 0x73, 0x6b, 0x29
        /*0010*/ 	.byte	0x20, 0x3d, 0x3d, 0x20, 0x30, 0x00
	.type		$str$28,@object
	.size		$str$28,($str$26 - $str$28)
$str$28:
        /*0016*/ 	.byte	0x2f, 0x74, 0x6d, 0x70, 0x2f, 0x63, 0x75, 0x74, 0x6c, 0x61, 0x73, 0x73, 0x5f, 0x73, 0x77, 0x65
        /*0026*/ 	.byte	0x65, 0x70, 0x5f, 0x73, 0x72, 0x63, 0x2f, 0x69, 0x6e, 0x63, 0x6c, 0x75, 0x64, 0x65, 0x2f, 0x63
        /*0036*/ 	.byte	0x75, 0x74, 0x65, 0x2f, 0x70, 0x6f, 0x69, 0x6e, 0x74, 0x65, 0x72, 0x5f, 0x66, 0x6c, 0x61, 0x67
        /*0046*/ 	.byte	0x67, 0x65, 0x64, 0x2e, 0x68, 0x70, 0x70, 0x00
	.type		$str$26,@object
	.size		$str$26,($str$25 - $str$26)
$str$26:
        /*004e*/ 	.byte	0x2f, 0x74, 0x6d, 0x70, 0x2f, 0x63, 0x75, 0x74, 0x6c, 0x61, 0x73, 0x73, 0x5f, 0x73, 0x77, 0x65
        /*005e*/ 	.byte	0x65, 0x70, 0x5f, 0x73, 0x72, 0x63, 0x2f, 0x69, 0x6e, 0x63, 0x6c, 0x75, 0x64, 0x65, 0x2f, 0x63
        /*006e*/ 	.byte	0x75, 0x74, 0x65, 0x2f, 0x61, 0x74, 0x6f, 0x6d, 0x2f, 0x63, 0x6f, 0x70, 0x79, 0x5f, 0x74, 0x72
        /*007e*/ 	.byte	0x61, 0x69, 0x74, 0x73, 0x5f, 0x73, 0x6d, 0x31, 0x30, 0x30, 0x2e, 0x68, 0x70, 0x70, 0x00
	.type		$str$25,@object
	.size		$str$25,(__unnamed_1 - $str$25)
$str$25:
        /*008d*/ 	.byte	0x28, 0x28, 0x75, 0x69, 0x6e, 0x74, 0x33, 0x32, 0x5f, 0x74, 0x28, 0x74, 0x68, 0x72, 0x65, 0x61
        /*009d*/ 	.byte	0x64, 0x49, 0x64, 0x78, 0x2e, 0x78, 0x29, 0x20, 0x2f, 0x20, 0x33, 0x32, 0x29, 0x20, 0x25, 0x20
        /*00ad*/ 	.byte	0x34, 0x29, 0x20, 0x3d, 0x3d, 0x20, 0x28, 0x28, 0x28, 0x74, 0x6d, 0x65, 0x6d, 0x5f, 0x61, 0x64
        /*00bd*/ 	.byte	0x64, 0x72, 0x20, 0x3e, 0x3e, 0x20, 0x31, 0x36, 0x29, 0x20, 0x2f, 0x20, 0x33, 0x32, 0x29, 0x20
        /*00cd*/ 	.byte	0x25, 0x20, 0x34, 0x29, 0x00
	.type		__unnamed_1,@object
	.size		__unnamed_1,(__unnamed_2 - __unnamed_1)
__unnamed_1:
        /*00d2*/ 	.byte	0x61, 0x75, 0x74, 0x6f, 0x20, 0x63, 0x75, 0x74, 0x65, 0x3a, 0x3a, 0x61, 0x73, 0x5f, 0x70, 0x6f
        /* <DEDUP_REMOVED lines=24> */
        /*0262*/ 	.byte	0x3c, 0x34, 0x30, 0x39, 0x36, 0x3e, 0x3e, 0x3e, 0x3e, 0x5d, 0x00
	.type		__unnamed_2,@object
	.size		__unnamed_2,(.L_2 - __unnamed_2)
__unnamed_2:
        /* <DEDUP_REMOVED lines=40> */
        /*04ed*/ 	.byte	0x74, 0x65, 0x3a, 0x3a, 0x43, 0x3c, 0x30, 0x3e, 0x3e, 0x3e, 0x3e, 0x5d, 0x00
.L_2:


//--------------------- .nv.shared._ZN7cutlass13device_kernelINS_4gemm6kernel13GemmUniversalIN4cute5tupleIJiiiiEEENS1_10collective13CollectiveMmaINS1_35MainloopSm100TmaUmmaWarpSpecializedILi34ELi2ELi4ENS5_IJNS4_1CILi1EEESB_SB_EEEEENS5_IJNSA_ILi64EEENSA_ILi128EEENSA_ILi32EEEEEENS_12float_e5m2_tENS5_IJlSB_lEEESI_SJ_NS4_8TiledMMAINS4_8MMA_AtomIJNS4_10MMA_TraitsINS4_19SM100_MMA_F8F6F4_SSEJSI_SI_fSE_SF_NS4_17integral_constantINS4_4UMMA5MajorELSQ_0EEESR_NSO_INSP_7ScaleInELSS_0EEEST_EEEEEENS4_6LayoutISC_NS5_IJNSA_ILi0EEESX_SX_EEEEENS5_IJNS4_10UnderscoreES10_S10_EEEEENS4_13SM90_TMA_LOADENS4_14ComposedLayoutINS4_7SwizzleILi1ELi4ELi3EEENS4_18smem_ptr_flag_bitsILi8EEENSW_INS5_IJNSA_ILi8EEESG_EEENS5_IJSG_SB_EEEEEEEvNS4_8identityES13_S1D_vS1E_EENS_8epilogue10collective18CollectiveEpilogueINS1G_23Sm100TmaWarpSpecializedILi2ELi2ELi32ELb0ELb0EEEJSH_NS5_IJNSW_ISE_SB_EES1L_EEESI_SJ_SI_SJ_NS1G_6fusion15FusionCallbacksIS1K_NS1N_17LinearCombinationISI_fSI_fLNS_15FloatRoundStyleE2EEESH_S1M_JEEENS4_5SM1004TMEM4LOAD26SM100_TMEM_LOAD_16dp32b32xES13_NS14_INS15_ILi2ELi4ELi3EEES18_NSW_INS5_IJS19_SE_EEENS5_IJSE_SB_EEEEEEENS4_39AutoVectorizingCopyWithAssumedAlignmentILi128EEENS4_14SM90_TMA_STOREES21_S23_S23_EEEvvEEEEvNT_6ParamsE --------------------------
	.section	.nv.shared._ZN7cutlass13device_kernelINS_4gemm6kernel13GemmUniversalIN4cute5tupleIJiiiiEEENS1_10collective13CollectiveMmaINS1_35MainloopSm100TmaUmmaWarpSpecializedILi34ELi2ELi4ENS5_IJNS4_1CILi1EEESB_SB_EEEEENS5_IJNSA_ILi64EEENSA_ILi128EEENSA_ILi32EEEEEENS_12float_e5m2_tENS5_IJlSB_lEEESI_SJ_NS4_8TiledMMAINS4_8MMA_AtomIJNS4_10MMA_TraitsINS4_19SM100_MMA_F8F6F4_SSEJSI_SI_fSE_SF_NS4_17integral_constantINS4_4UMMA5MajorELSQ_0EEESR_NSO_INSP_7ScaleInELSS_0EEEST_EEEEEENS4_6LayoutISC_NS5_IJNSA_ILi0EEESX_SX_EEEEENS5_IJNS4_10UnderscoreES10_S10_EEEEENS4_13SM90_TMA_LOADENS4_14ComposedLayoutINS4_7SwizzleILi1ELi4ELi3EEENS4_18smem_ptr_flag_bitsILi8EEENSW_INS5_IJNSA_ILi8EEESG_EEENS5_IJSG_SB_EEEEEEEvNS4_8identityES13_S1D_vS1E_EENS_8epilogue10collective18CollectiveEpilogueINS1G_23Sm100TmaWarpSpecializedILi2ELi2ELi32ELb0ELb0EEEJSH_NS5_IJNSW_ISE_SB_EES1L_EEESI_SJ_SI_SJ_NS1G_6fusion15FusionCallbacksIS1K_NS1N_17LinearCombinationISI_fSI_fLNS_15FloatRoundStyleE2EEESH_S1M_JEEENS4_5SM1004TMEM4LOAD26SM100_TMEM_LOAD_16dp32b32xES13_NS14_INS15_ILi2ELi4ELi3EEES18_NSW_INS5_IJS19_SE_EEENS5_IJSE_SB_EEEEEEENS4_39AutoVectorizingCopyWithAssumedAlignmentILi128EEENS4_14SM90_TMA_STOREES21_S23_S23_EEEvvEEEEvNT_6ParamsE,"aw",@nobits
	.sectionflags	@""
	.align	16
	.zero		1024


//--------------------- .nv.shared.reserved.0     --------------------------
	.section	.nv.shared.reserved.0,"aw",@nobits
	.weak		__nv_reservedSMEM_offset_0_alias
	.size		__nv_reservedSMEM_offset_0_alias, 0, 64
	.other		__nv_reservedSMEM_offset_0_alias,@"STO_CUDA_RESERVED_SHARED STV_DEFAULT"
__nv_reservedSMEM_offset_0_alias:
	.zero		0
.nv.shared.reserved.0:
	.zero		64
	.weak		__nv_reservedSMEM_tcgen05_partition
	.type		__nv_reservedSMEM_tcgen05_partition,@object
	.size		__nv_reservedSMEM_tcgen05_partition,(.L_0 - __nv_reservedSMEM_tcgen05_partition)
__nv_reservedSMEM_tcgen05_partition:
	.zero		32
.L_0:


//--------------------- .nv.global                --------------------------
	.section	.nv.global,"aw",@nobits
.nv.global:
	.type		_ZN40_INTERNAL_101a7d3d_4_k_cu_2b87c18d_261904cute1_E,@object
	.size		_ZN40_INTERNAL_101a7d3d_4_k_cu_2b87c18d_261904cute1_E,(_ZN40_INTERNAL_101a7d3d_4_k_cu_2b87c18d_261904cuda3std3__45__cpo6cbeginE - _ZN40_INTERNAL_101a7d3d_4_k_cu_2b87c18d_261904cute1_E)
_ZN40_INTERNAL_101a7d3d_4_k_cu_2b87c18d_261904cute1_E:
	.zero		1
	.type		_ZN40_INTERNAL_101a7d3d_4_k_cu_2b87c18d_261904cuda3std3__45__cpo6cbeginE,@object
	.size		_ZN40_INTERNAL_101a7d3d_4_k_cu_2b87c18d_261904cuda3std3__45__cpo6cbeginE,(_ZN40_INTERNAL_101a7d3d_4_k_cu_2b87c18d_261904cuda3std3__48in_placeE - _ZN40_INTERNAL_101a7d3d_4_k_cu_2b87c18d_261904cuda3std3__45__cpo6cbeginE)
_ZN40_INTERNAL_101a7d3d_4_k_cu_2b87c18d_261904cuda3std3__45__cpo6cbeginE:
	.zero		1
	.type		_ZN40_INTERNAL_101a7d3d_4_k_cu_2b87c18d_261904cuda3std3__48in_placeE,@object
	.size		_ZN40_INTERNAL_101a7d3d_4_k_cu_2b87c18d_261904cuda3std3__48in_placeE,(_ZN40_INTERNAL_101a7d3d_4_k_cu_2b87c18d_261904cuda3std6ranges3__45__cpo9iter_moveE - _ZN40_INTERNAL_101a7d3d_4_k_cu_2b87c18d_261904cuda3std3__48in_placeE)
_ZN40_INTERNAL_101a7d3d_4_k_cu_2b87c18d_261904cuda3std3__48in_placeE:
	.zero		1
	.type		_ZN40_INTERNAL_101a7d3d_4_k_cu_2b87c18d_261904cuda3std6ranges3__45__cpo9iter_moveE,@object
	.size		_ZN40_INTERNAL_101a7d3d_4_k_cu_2b87c18d_261904cuda3std6ranges3__45__cpo9iter_moveE,(_ZN40_INTERNAL_101a7d3d_4_k_cu_2b87c18d_261904cuda3std3__45__cpo5beginE - _ZN40_INTERNAL_101a7d3d_4_k_cu_2b87c18d_261904cuda3std6ranges3__45__cpo9iter_moveE)
_ZN40_INTERNAL_101a7d3d_4_k_cu_2b87c18d_261904cuda3std6ranges3__45__cpo9iter_moveE:
	.zero		1
	.type		_ZN40_INTERNAL_101a7d3d_4_k_cu_2b87c18d_261904cuda3std3__45__cpo5beginE,@object
	.size		_ZN40_INTERNAL_101a7d3d_4_k_cu_2b87c18d_261904cuda3std3__45__cpo5beginE,(_ZN40_INTERNAL_101a7d3d_4_k_cu_2b87c18d_261904cuda3std3__442_GLOBAL__N__101a7d3d_4_k_cu_2b87c18d_261906ignoreE - _ZN40_INTERNAL_101a7d3d_4_k_cu_2b87c18d_261904cuda3std3__45__cpo5beginE)
_ZN40_INTERNAL_101a7d3d_4_k_cu_2b87c18d_261904cuda3std3__45__cpo5beginE:
	.zero		1
	.type		_ZN40_INTERNAL_101a7d3d_4_k_cu_2b87c18d_261904cuda3std3__442_GLOBAL__N__101a7d3d_4_k_cu_2b87c18d_261906ignoreE,@object
	.size		_ZN40_INTERNAL_101a7d3d_4_k_cu_2b87c18d_261904cuda3std3__442_GLOBAL__N__101a7d3d_4_k_cu_2b87c18d_261906ignoreE,(_ZN40_INTERNAL_101a7d3d_4_k_cu_2b87c18d_261904cute7productE - _ZN40_INTERNAL_101a7d3d_4_k_cu_2b87c18d_261904cuda3std3__442_GLOBAL__N__101a7d3d_4_k_cu_2b87c18d_261906ignoreE)
_ZN40_INTERNAL_101a7d3d_4_k_cu_2b87c18d_261904cuda3std3__442_GLOBAL__N__101a7d3d_4_k_cu_2b87c18d_261906ignoreE:
	.zero		1
	.type		_ZN40_INTERNAL_101a7d3d_4_k_cu_2b87c18d_261904cute7productE,@object
	.size		_ZN40_INTERNAL_101a7d3d_4_k_cu_2b87c18d_261904cute7productE,(_ZN40_INTERNAL_101a7d3d_4_k_cu_2b87c18d_261904cuda3std3__45__cpo3endE - _ZN40_INTERNAL_101a7d3d_4_k_cu_2b87c18d_261904cute7productE)
_ZN40_INTERNAL_101a7d3d_4_k_cu_2b87c18d_261904cute7productE:
	.zero		1
	.type		_ZN40_INTERNAL_101a7d3d_4_k_cu_2b87c18d_261904cuda3std3__45__cpo3endE,@object
	.size		_ZN40_INTERNAL_101a7d3d_4_k_cu_2b87c18d_261904cuda3std3__45__cpo3endE,(_ZN40_INTERNAL_101a7d3d_4_k_cu_2b87c18d_261904cuda3std3__419piecewise_constructE - _ZN40_INTERNAL_101a7d3d_4_k_cu_2b87c18d_261904cuda3std3__45__cpo3endE)
_ZN40_INTERNAL_101a7d3d_4_k_cu_2b87c18d_261904cuda3std3__45__cpo3endE:
	.zero		1
	.type		_ZN40_INTERNAL_101a7d3d_4_k_cu_2b87c18d_261904cuda3std3__419piecewise_constructE,@object
	.size		_ZN40_INTERNAL_101a7d3d_4_k_cu_2b87c18d_261904cuda3std3__419piecewise_constructE,(_ZN40_INTERNAL_101a7d3d_4_k_cu_2b87c18d_261904cuda3std3__45__cpo4cendE - _ZN40_INTERNAL_101a7d3d_4_k_cu_2b87c18d_261904cuda3std3__419piecewise_constructE)
_ZN40_INTERNAL_101a7d3d_4_k_cu_2b87c18d_261904cuda3std3__419piecewise_constructE:
	.zero		1
	.type		_ZN40_INTERNAL_101a7d3d_4_k_cu_2b87c18d_261904cuda3std3__45__cpo4cendE,@object
	.size		_ZN40_INTERNAL_101a7d3d_4_k_cu_2b87c18d_261904cuda3std3__45__cpo4cendE,(_ZN40_INTERNAL_101a7d3d_4_k_cu_2b87c18d_261904cuda3std6ranges3__45__cpo4swapE - _ZN40_INTERNAL_101a7d3d_4_k_cu_2b87c18d_261904cuda3std3__45__cpo4cendE)
_ZN40_INTERNAL_101a7d3d_4_k_cu_2b87c18d_261904cuda3std3__45__cpo4cendE:
	.zero		1
	.type		_ZN40_INTERNAL_101a7d3d_4_k_cu_2b87c18d_261904cuda3std6ranges3__45__cpo4swapE,@object
	.size		_ZN40_INTERNAL_101a7d3d_4_k_cu_2b87c18d_261904cuda3std6ranges3__45__cpo4swapE,(.L_10 - _ZN40_INTERNAL_101a7d3d_4_k_cu_2b87c18d_261904cuda3std6ranges3__45__cpo4swapE)
_ZN40_INTERNAL_101a7d3d_4_k_cu_2b87c18d_261904cuda3std6ranges3__45__cpo4swapE:
	.zero		1
.L_10:


//--------------------- .nv.constant0._ZN7cutlass13device_kernelINS_4gemm6kernel13GemmUniversalIN4cute5tupleIJiiiiEEENS1_10collective13CollectiveMmaINS1_35MainloopSm100TmaUmmaWarpSpecializedILi34ELi2ELi4ENS5_IJNS4_1CILi1EEESB_SB_EEEEENS5_IJNSA_ILi64EEENSA_ILi128EEENSA_ILi32EEEEEENS_12float_e5m2_tENS5_IJlSB_lEEESI_SJ_NS4_8TiledMMAINS4_8MMA_AtomIJNS4_10MMA_TraitsINS4_19SM100_MMA_F8F6F4_SSEJSI_SI_fSE_SF_NS4_17integral_constantINS4_4UMMA5MajorELSQ_0EEESR_NSO_INSP_7ScaleInELSS_0EEEST_EEEEEENS4_6LayoutISC_NS5_IJNSA_ILi0EEESX_SX_EEEEENS5_IJNS4_10UnderscoreES10_S10_EEEEENS4_13SM90_TMA_LOADENS4_14ComposedLayoutINS4_7SwizzleILi1ELi4ELi3EEENS4_18smem_ptr_flag_bitsILi8EEENSW_INS5_IJNSA_ILi8EEESG_EEENS5_IJSG_SB_EEEEEEEvNS4_8identityES13_S1D_vS1E_EENS_8epilogue10collective18CollectiveEpilogueINS1G_23Sm100TmaWarpSpecializedILi2ELi2ELi32ELb0ELb0EEEJSH_NS5_IJNSW_ISE_SB_EES1L_EEESI_SJ_SI_SJ_NS1G_6fusion15FusionCallbacksIS1K_NS1N_17LinearCombinationISI_fSI_fLNS_15FloatRoundStyleE2EEESH_S1M_JEEENS4_5SM1004TMEM4LOAD26SM100_TMEM_LOAD_16dp32b32xES13_NS14_INS15_ILi2ELi4ELi3EEES18_NSW_INS5_IJS19_SE_EEENS5_IJSE_SB_EEEEEEENS4_39AutoVectorizingCopyWithAssumedAlignmentILi128EEENS4_14SM90_TMA_STOREES21_S23_S23_EEEvvEEEEvNT_6ParamsE --------------------------
	.section	.nv.constant0._ZN7cutlass13device_kernelINS_4gemm6kernel13GemmUniversalIN4cute5tupleIJiiiiEEENS1_10collective13CollectiveMmaINS1_35MainloopSm100TmaUmmaWarpSpecializedILi34ELi2ELi4ENS5_IJNS4_1CILi1EEESB_SB_EEEEENS5_IJNSA_ILi64EEENSA_ILi128EEENSA_ILi32EEEEEENS_12float_e5m2_tENS5_IJlSB_lEEESI_SJ_NS4_8TiledMMAINS4_8MMA_AtomIJNS4_10MMA_TraitsINS4_19SM100_MMA_F8F6F4_SSEJSI_SI_fSE_SF_NS4_17integral_constantINS4_4UMMA5MajorELSQ_0EEESR_NSO_INSP_7ScaleInELSS_0EEEST_EEEEEENS4_6LayoutISC_NS5_IJNSA_ILi0EEESX_SX_EEEEENS5_IJNS4_10UnderscoreES10_S10_EEEEENS4_13SM90_TMA_LOADENS4_14ComposedLayoutINS4_7SwizzleILi1ELi4ELi3EEENS4_18smem_ptr_flag_bitsILi8EEENSW_INS5_IJNSA_ILi8EEESG_EEENS5_IJSG_SB_EEEEEEEvNS4_8identityES13_S1D_vS1E_EENS_8epilogue10collective18CollectiveEpilogueINS1G_23Sm100TmaWarpSpecializedILi2ELi2ELi32ELb0ELb0EEEJSH_NS5_IJNSW_ISE_SB_EES1L_EEESI_SJ_SI_SJ_NS1G_6fusion15FusionCallbacksIS1K_NS1N_17LinearCombinationISI_fSI_fLNS_15FloatRoundStyleE2EEESH_S1M_JEEENS4_5SM1004TMEM4LOAD26SM100_TMEM_LOAD_16dp32b32xES13_NS14_INS15_ILi2ELi4ELi3EEES18_NSW_INS5_IJS19_SE_EEENS5_IJSE_SB_EEEEEEENS4_39AutoVectorizingCopyWithAssumedAlignmentILi128EEENS4_14SM90_TMA_STOREES21_S23_S23_EEEvvEEEEvNT_6ParamsE,"a",@progbits
	.sectionflags	@""
	.align	4
.nv.constant0._ZN7cutlass13device_kernelINS_4gemm6kernel13GemmUniversalIN4cute5tupleIJiiiiEEENS1_10collective13CollectiveMmaINS1_35MainloopSm100TmaUmmaWarpSpecializedILi34ELi2ELi4ENS5_IJNS4_1CILi1EEESB_SB_EEEEENS5_IJNSA_ILi64EEENSA_ILi128EEENSA_ILi32EEEEEENS_12float_e5m2_tENS5_IJlSB_lEEESI_SJ_NS4_8TiledMMAINS4_8MMA_AtomIJNS4_10MMA_TraitsINS4_19SM100_MMA_F8F6F4_SSEJSI_SI_fSE_SF_NS4_17integral_constantINS4_4UMMA5MajorELSQ_0EEESR_NSO_INSP_7ScaleInELSS_0EEEST_EEEEEENS4_6LayoutISC_NS5_IJNSA_ILi0EEESX_SX_EEEEENS5_IJNS4_10UnderscoreES10_S10_EEEEENS4_13SM90_TMA_LOADENS4_14ComposedLayoutINS4_7SwizzleILi1ELi4ELi3EEENS4_18smem_ptr_flag_bitsILi8EEENSW_INS5_IJNSA_ILi8EEESG_EEENS5_IJSG_SB_EEEEEEEvNS4_8identityES13_S1D_vS1E_EENS_8epilogue10collective18CollectiveEpilogueINS1G_23Sm100TmaWarpSpecializedILi2ELi2ELi32ELb0ELb0EEEJSH_NS5_IJNSW_ISE_SB_EES1L_EEESI_SJ_SI_SJ_NS1G_6fusion15FusionCallbacksIS1K_NS1N_17LinearCombinationISI_fSI_fLNS_15FloatRoundStyleE2EEESH_S1M_JEEENS4_5SM1004TMEM4LOAD26SM100_TMEM_LOAD_16dp32b32xES13_NS14_INS15_ILi2ELi4ELi3EEES18_NSW_INS5_IJS19_SE_EEENS5_IJSE_SB_EEEEEEENS4_39AutoVectorizingCopyWithAssumedAlignmentILi128EEENS4_14SM90_TMA_STOREES21_S23_S23_EEEvvEEEEvNT_6ParamsE:
	.zero		2944


//--------------------- SYMBOLS --------------------------

	.type		.nv.reservedSmem.offset0,@object
	.size		.nv.reservedSmem.offset0,0x4
	.type		.nv.reservedSmem.cap,@object
	.size		.nv.reservedSmem.cap,0x4
	.type		__assertfail,@function
